def matmul_kernel(
    a_ptr,
    b_ptr,
    c_ptr,
    M,
    N,
    K,
    stride_am,
    stride_ak,
    stride_bk,
    stride_bn,
    stride_cm,
    stride_cn,
    BLOCK_M: tl.constexpr,
    BLOCK_N: tl.constexpr,
    BLOCK_K: tl.constexpr,
    GROUP_M: tl.constexpr,
):
    pid = tl.program_id(axis=0)
    num_pid_m = tl.cdiv(M, BLOCK_M)
    num_pid_n = tl.cdiv(N, BLOCK_N)
    num_pid_in_group = GROUP_M * num_pid_n
    group_id = pid // num_pid_in_group
    first_pid_m = group_id * GROUP_M
    group_size_m = min(num_pid_m - first_pid_m, GROUP_M)
    pid_m = first_pid_m + ((pid % num_pid_in_group) % group_size_m)
    pid_n = (pid % num_pid_in_group) // group_size_m

    offs_am = (pid_m * BLOCK_M + tl.arange(0, BLOCK_M)) % M
    offs_bn = (pid_n * BLOCK_N + tl.arange(0, BLOCK_N)) % N
    offs_k = tl.arange(0, BLOCK_K)
    a_ptrs = a_ptr + offs_am[:, None] * stride_am + offs_k[None, :] * stride_ak
    b_ptrs = b_ptr + offs_k[:, None] * stride_bk + offs_bn[None, :] * stride_bn

    acc = tl.zeros((BLOCK_M, BLOCK_N), dtype=tl.float32)
    for kk in range(0, tl.cdiv(K, BLOCK_K)):
        a = tl.load(a_ptrs, mask=offs_k[None, :] < K - kk * BLOCK_K, other=0.0)
        b = tl.load(b_ptrs, mask=offs_k[:, None] < K - kk * BLOCK_K, other=0.0)
        acc = tl.dot(a, b, acc)
        a_ptrs += BLOCK_K * stride_ak
        b_ptrs += BLOCK_K * stride_bk

    c = acc.to(c_ptr.dtype.element_ty)
    offs_cm = pid_m * BLOCK_M + tl.arange(0, BLOCK_M)
    offs_cn = pid_n * BLOCK_N + tl.arange(0, BLOCK_N)
    c_ptrs = c_ptr + offs_cm[:, None] * stride_cm + offs_cn[None, :] * stride_cn
    mask = (offs_cm[:, None] < M) & (offs_cn[None, :] < N)
    tl.store(c_ptrs, c, mask=mask)

# config = {"BLOCK_K": 32, "BLOCK_M": 128, "BLOCK_N": 32, "GROUP_M": 8, "arch": "sm_100", "dtype": "fp16", "num_ctas": 1, "num_stages": 2, "num_warps": 8}
# arch = sm_100


// ===== COMPILED SASS (sm_100a) =====

	.target	sm_100a

	.elftype	@"ET_EXEC"


//--------------------- .note.nv.tkinfo           --------------------------
	.section	.note.nv.tkinfo,"",@"SHT_NOTE"
	.sectionflags	@"SHF_NOTE_NV_TKINFO"
	.tkinfo
        /*0018*/ 	.word	0x00000081
        /*0030*/ 	.string	""
        /*0030*/ 	.string	"ptxas-blackwell"
        /*0030*/ 	.string	"Cuda compilation tools, release 12.9, V12.9.86"
        /*0030*/ 	.string	"Build cuda_12.9.r12.9/compiler.36037853_0"
        /*0030*/ 	.string	"-v  -suppress-debug-info  -lineinfo  -arch sm_100a "



//--------------------- .note.nv.cuver            --------------------------
	.section	.note.nv.cuver,"",@"SHT_NOTE"
	.sectionflags	@"SHF_NOTE_NV_CUVER"
        /*0018*/ 	.short	0x0001
        /*001a*/ 	.short	0x0064
        /*001c*/ 	.short	0x0001
        /*001e*/ 	.short	0x0000
        /*0020*/ 	.short	0x0001
        /*0022*/ 	.short	0x0000


//--------------------- .nv.info                  --------------------------
	.section	.nv.info,"",@"SHT_CUDA_INFO"
	.align	4


	//----- nvinfo : EIATTR_REGCOUNT
	.align		4
        /*0000*/ 	.byte	0x04, 0x2f
        /*0002*/ 	.short	(.L_4 - .L_3)
	.align		4
.L_3:
        /*0004*/ 	.word	index@(matmul_kernel)
        /*0008*/ 	.word	0x00000070


	//----- nvinfo : EIATTR_FRAME_SIZE
	.align		4
.L_4:
        /*000c*/ 	.byte	0x04, 0x11
        /*000e*/ 	.short	(.L_6 - .L_5)
	.align		4
.L_5:
        /*0010*/ 	.word	index@($__internal_2_$__cuda_sm10x_tcgen05_guardrail_trap_unallocated_columns_being_dealloced)
        /*0014*/ 	.word	0x00000000


	//----- nvinfo : EIATTR_FRAME_SIZE
	.align		4
.L_6:
        /*0018*/ 	.byte	0x04, 0x11
        /*001a*/ 	.short	(.L_8 - .L_7)
	.align		4
.L_7:
        /*001c*/ 	.word	index@($__internal_1_$__cuda_sm10x_tcgen05_guardrail_trap_phase_invalid_during_alloc)
        /*0020*/ 	.word	0x00000000


	//----- nvinfo : EIATTR_FRAME_SIZE
	.align		4
.L_8:
        /*0024*/ 	.byte	0x04, 0x11
        /*0026*/ 	.short	(.L_10 - .L_9)
	.align		4
.L_9:
        /*0028*/ 	.word	index@($__internal_0_$__cuda_sm10x_tcgen05_guardrail_trap_col_being_dealloced_not_returned_by_alloc)
        /*002c*/ 	.word	0x00000000


	//----- nvinfo : EIATTR_FRAME_SIZE
	.align		4
.L_10:
        /*0030*/ 	.byte	0x04, 0x11
        /*0032*/ 	.short	(.L_12 - .L_11)
	.align		4
.L_11:
        /*0034*/ 	.word	index@(matmul_kernel)
        /*0038*/ 	.word	0x00000000


	//----- nvinfo : EIATTR_MIN_STACK_SIZE
	.align		4
.L_12:
        /*003c*/ 	.byte	0x04, 0x12
        /*003e*/ 	.short	(.L_14 - .L_13)
	.align		4
.L_13:
        /*0040*/ 	.word	index@(matmul_kernel)
        /*0044*/ 	.word	0x00000000
.L_14:


//--------------------- .nv.info.matmul_kernel    --------------------------
	.section	.nv.info.matmul_kernel,"",@"SHT_CUDA_INFO"
	.sectionflags	@""
	.align	4


	//----- nvinfo : EIATTR_CUDA_API_VERSION
	.align		4
        /*0000*/ 	.byte	0x04, 0x37
        /*0002*/ 	.short	(.L_16 - .L_15)
.L_15:
        /*0004*/ 	.word	0x00000081


	//----- nvinfo : EIATTR_KPARAM_INFO
	.align		4
.L_16:
        /*0008*/ 	.byte	0x04, 0x17
        /*000a*/ 	.short	(.L_18 - .L_17)
.L_17:
        /*000c*/ 	.word	0x00000000
        /*0010*/ 	.short	0x000d
        /*0012*/ 	.short	0x0048
        /*0014*/ 	.byte	0x00, 0xf4, 0x21, 0x00


	//----- nvinfo : EIATTR_KPARAM_INFO
	.align		4
.L_18:
        /*0018*/ 	.byte	0x04, 0x17
        /*001a*/ 	.short	(.L_20 - .L_19)
.L_19:
        /*001c*/ 	.word	0x00000000
        /*0020*/ 	.short	0x000c
        /*0022*/ 	.short	0x0040
        /*0024*/ 	.byte	0x00, 0xf4, 0x21, 0x00


	//----- nvinfo : EIATTR_KPARAM_INFO
	.align		4
.L_20:
        /*0028*/ 	.byte	0x04, 0x17
        /*002a*/ 	.short	(.L_22 - .L_21)
.L_21:
        /*002c*/ 	.word	0x00000000
        /*0030*/ 	.short	0x000b
        /*0032*/ 	.short	0x0038
        /*0034*/ 	.byte	0x00, 0xf0, 0x11, 0x00


	//----- nvinfo : EIATTR_KPARAM_INFO
	.align		4
.L_22:
        /*0038*/ 	.byte	0x04, 0x17
        /*003a*/ 	.short	(.L_24 - .L_23)
.L_23:
        /*003c*/ 	.word	0x00000000
        /*0040*/ 	.short	0x000a
        /*0042*/ 	.short	0x0034
        /*0044*/ 	.byte	0x00, 0xf0, 0x11, 0x00


	//----- nvinfo : EIATTR_KPARAM_INFO
	.align		4
.L_24:
        /*0048*/ 	.byte	0x04, 0x17
        /*004a*/ 	.short	(.L_26 - .L_25)
.L_25:
        /*004c*/ 	.word	0x00000000
        /*0050*/ 	.short	0x0009
        /*0052*/ 	.short	0x0030
        /*0054*/ 	.byte	0x00, 0xf0, 0x11, 0x00


	//----- nvinfo : EIATTR_KPARAM_INFO
	.align		4
.L_26:
        /*0058*/ 	.byte	0x04, 0x17
        /*005a*/ 	.short	(.L_28 - .L_27)
.L_27:
        /*005c*/ 	.word	0x00000000
        /*0060*/ 	.short	0x0008
        /*0062*/ 	.short	0x002c
        /*0064*/ 	.byte	0x00, 0xf0, 0x11, 0x00


	//----- nvinfo : EIATTR_KPARAM_INFO
	.align		4
.L_28:
        /*0068*/ 	.byte	0x04, 0x17
        /*006a*/ 	.short	(.L_30 - .L_29)
.L_29:
        /*006c*/ 	.word	0x00000000
        /*0070*/ 	.short	0x0007
        /*0072*/ 	.short	0x0028
        /*0074*/ 	.byte	0x00, 0xf0, 0x11, 0x00


	//----- nvinfo : EIATTR_KPARAM_INFO
	.align		4
.L_30:
        /*0078*/ 	.byte	0x04, 0x17
        /*007a*/ 	.short	(.L_32 - .L_31)
.L_31:
        /*007c*/ 	.word	0x00000000
        /*0080*/ 	.short	0x0006
        /*0082*/ 	.short	0x0024
        /*0084*/ 	.byte	0x00, 0xf0, 0x11, 0x00


	//----- nvinfo : EIATTR_KPARAM_INFO
	.align		4
.L_32:
        /*0088*/ 	.byte	0x04, 0x17
        /*008a*/ 	.short	(.L_34 - .L_33)
.L_33:
        /*008c*/ 	.word	0x00000000
        /*0090*/ 	.short	0x0005
        /*0092*/ 	.short	0x0020
        /*0094*/ 	.byte	0x00, 0xf0, 0x11, 0x00


	//----- nvinfo : EIATTR_KPARAM_INFO
	.align		4
.L_34:
        /*0098*/ 	.byte	0x04, 0x17
        /*009a*/ 	.short	(.L_36 - .L_35)
.L_35:
        /*009c*/ 	.word	0x00000000
        /*00a0*/ 	.short	0x0004
        /*00a2*/ 	.short	0x001c
        /*00a4*/ 	.byte	0x00, 0xf0, 0x11, 0x00


	//----- nvinfo : EIATTR_KPARAM_INFO
	.align		4
.L_36:
        /*00a8*/ 	.byte	0x04, 0x17
        /*00aa*/ 	.short	(.L_38 - .L_37)
.L_37:
        /*00ac*/ 	.word	0x00000000
        /*00b0*/ 	.short	0x0003
        /*00b2*/ 	.short	0x0018
        /*00b4*/ 	.byte	0x00, 0xf0, 0x11, 0x00


	//----- nvinfo : EIATTR_KPARAM_INFO
	.align		4
.L_38:
        /*00b8*/ 	.byte	0x04, 0x17
        /*00ba*/ 	.short	(.L_40 - .L_39)
.L_39:
        /*00bc*/ 	.word	0x00000000
        /*00c0*/ 	.short	0x0002
        /*00c2*/ 	.short	0x0010
        /*00c4*/ 	.byte	0x00, 0xf4, 0x21, 0x00


	//----- nvinfo : EIATTR_KPARAM_INFO
	.align		4
.L_40:
        /*00c8*/ 	.byte	0x04, 0x17
        /*00ca*/ 	.short	(.L_42 - .L_41)
.L_41:
        /*00cc*/ 	.word	0x00000000
        /*00d0*/ 	.short	0x0001
        /*00d2*/ 	.short	0x0008
        /*00d4*/ 	.byte	0x00, 0xf4, 0x21, 0x00


	//----- nvinfo : EIATTR_KPARAM_INFO
	.align		4
.L_42:
        /*00d8*/ 	.byte	0x04, 0x17
        /*00da*/ 	.short	(.L_44 - .L_43)
.L_43:
        /*00dc*/ 	.word	0x00000000
        /*00e0*/ 	.short	0x0000
        /*00e2*/ 	.short	0x0000
        /*00e4*/ 	.byte	0x00, 0xf4, 0x21, 0x00


	//----- nvinfo : EIATTR_AT_ENTRY_FRAGMENTS
	.align		4
.L_44:
        /*00e8*/ 	.byte	0x04, 0x4f
        /*00ea*/ 	.short	(.L_46 - .L_45)


	//   ....[0]....
.L_45:
        /*00ec*/ 	.word	0x00000004


	//----- nvinfo : EIATTR_RESERVED_SMEM_USED
	.align		4
.L_46:
        /*00f0*/ 	.byte	0x01, 0x41
	.zero		2


	//----- nvinfo : EIATTR_SPARSE_MMA_MASK
	.align		4
        /*00f4*/ 	.byte	0x03, 0x50
        /*00f6*/ 	.short	0x0000


	//----- nvinfo : EIATTR_TCGEN05_1CTA_USED
	.align		4
        /*00f8*/ 	.byte	0x01, 0x51
	.zero		2


	//----- nvinfo : EIATTR_MAXREG_COUNT
	.align		4
        /*00fc*/ 	.byte	0x03, 0x1b
        /*00fe*/ 	.short	0x00ff


	//----- nvinfo : EIATTR_NUM_BARRIERS
	.align		4
        /*0100*/ 	.byte	0x02, 0x4c
        /*0102*/ 	.byte	0x01
	.zero		1


	//----- nvinfo : EIATTR_INT_WARP_WIDE_INSTR_OFFSETS
	.align		4
        /*0104*/ 	.byte	0x04, 0x31
        /*0106*/ 	.short	(.L_48 - .L_47)


	//   ....[0]....
.L_47:
        /*0108*/ 	.word	0x00000fd0


	//   ....[1]....
        /*010c*/ 	.word	0x00000fe0


	//   ....[2]....
        /*0110*/ 	.word	0x00001ca0


	//   ....[3]....
        /*0114*/ 	.word	0x000035e0


	//   ....[4]....
        /*0118*/ 	.word	0x00003630


	//----- nvinfo : EIATTR_COOP_GROUP_MASK_REGIDS
	.align		4
.L_48:
        /*011c*/ 	.byte	0x04, 0x29
        /*011e*/ 	.short	(.L_50 - .L_49)


	//   ....[0]....
.L_49:
        /*0120*/ 	.word	0xffffffff


	//   ....[1]....
        /*0124*/ 	.word	0xffffffff


	//   ....[2]....
        /*0128*/ 	.word	0xffffffff


	//   ....[3]....
        /*012c*/ 	.word	0xffffffff


	//----- nvinfo : EIATTR_COOP_GROUP_INSTR_OFFSETS
	.align		4
.L_50:
        /*0130*/ 	.byte	0x04, 0x28
        /*0132*/ 	.short	(.L_52 - .L_51)


	//   ....[0]....
.L_51:
        /*0134*/ 	.word	0x00000060


	//   ....[1]....
        /*0138*/ 	.word	0x00000310


	//   ....[2]....
        /*013c*/ 	.word	0x00003480


	//   ....[3]....
        /*0140*/ 	.word	0x000036e0


	//----- nvinfo : EIATTR_VRC_CTA_INIT_COUNT
	.align		4
.L_52:
        /*0144*/ 	.byte	0x02, 0x4a
        /*0146*/ 	.byte	0x80
	.zero		1


	//----- nvinfo : EIATTR_MBARRIER_INSTR_OFFSETS
	.align		4
        /*0148*/ 	.byte	0x04, 0x39
        /*014a*/ 	.short	(.L_54 - .L_53)


	//   ....[0]....
.L_53:
        /*014c*/ 	.word	0x00001110
        /*0150*/ 	.word	0x000000ff
        /*0154*/ 	.word	0x00000000
        /*0158*/ 	.short	0x0100
        /*015a*/ 	.byte	0x0d
	.zero		1


	//   ....[1]....
        /*015c*/ 	.word	0x00001cf0
        /*0160*/ 	.word	0x000000ff
        /*0164*/ 	.word	0x00005008
        /*0168*/ 	.short	0x0100
        /*016a*/ 	.byte	0x0b
	.zero		1


	//   ....[2]....
        /*016c*/ 	.word	0x00002390
        /*0170*/ 	.word	0x000000ff
        /*0174*/ 	.word	0x00000000
        /*0178*/ 	.short	0x010a
        /*017a*/ 	.byte	0x0d
	.zero		1


	//   ....[3]....
        /*017c*/ 	.word	0x00002bc0
        /*0180*/ 	.word	0x000000ff
        /*0184*/ 	.word	0x00000000
        /*0188*/ 	.short	0x010a
        /*018a*/ 	.byte	0x0d
	.zero		1


	//   ....[4]....
        /*018c*/ 	.word	0x00002cd0
        /*0190*/ 	.word	0x000000ff
        /*0194*/ 	.word	0x00005000
        /*0198*/ 	.short	0x0108
        /*019a*/ 	.byte	0x0b
	.zero		1


	//   ....[5]....
        /*019c*/ 	.word	0x00002d10
        /*01a0*/ 	.word	0x000000ff
        /*01a4*/ 	.word	0x00005008
        /*01a8*/ 	.short	0x0108
        /*01aa*/ 	.byte	0x0b
	.zero		1


	//   ....[6]....
        /*01ac*/ 	.word	0x00003700
        /*01b0*/ 	.word	0x000000ff
        /*01b4*/ 	.word	0x00000000
        /*01b8*/ 	.short	0x010a
        /*01ba*/ 	.byte	0x0d
	.zero		1


	//   ....[7]....
        /*01bc*/ 	.word	0x00003730
        /*01c0*/ 	.word	0x000000ff
        /*01c4*/ 	.word	0x00000000
        /*01c8*/ 	.short	0x010a
        /*01ca*/ 	.byte	0x0d
	.zero		1


	//----- nvinfo : EIATTR_NUM_MBARRIERS
	.align		4
.L_54:
        /*01cc*/ 	.byte	0x03, 0x38
        /*01ce*/ 	.short	0x0002


	//----- nvinfo : EIATTR_EXIT_INSTR_OFFSETS
	.align		4
        /*01d0*/ 	.byte	0x04, 0x1c
        /*01d2*/ 	.short	(.L_56 - .L_55)


	//   ....[0]....
.L_55:
        /*01d4*/ 	.word	0x000036f0


	//----- nvinfo : EIATTR_REQNTID
	.align		4
.L_56:
        /*01d8*/ 	.byte	0x04, 0x10
        /*01da*/ 	.short	(.L_58 - .L_57)
.L_57:
        /*01dc*/ 	.word	0x00000100
        /*01e0*/ 	.word	0x00000001
        /*01e4*/ 	.word	0x00000001


	//----- nvinfo : EIATTR_CRS_STACK_SIZE
	.align		4
.L_58:
        /*01e8*/ 	.byte	0x04, 0x1e
        /*01ea*/ 	.short	(.L_60 - .L_59)
.L_59:
        /*01ec*/ 	.word	0x00000000


	//----- nvinfo : EIATTR_CBANK_PARAM_SIZE
	.align		4
.L_60:
        /*01f0*/ 	.byte	0x03, 0x19
        /*01f2*/ 	.short	0x0050


	//----- nvinfo : EIATTR_PARAM_CBANK
	.align		4
        /*01f4*/ 	.byte	0x04, 0x0a
        /*01f6*/ 	.short	(.L_62 - .L_61)
	.align		4
.L_61:
        /*01f8*/ 	.word	index@(.nv.constant0.matmul_kernel)
        /*01fc*/ 	.short	0x0380
        /*01fe*/ 	.short	0x0050


	//----- nvinfo : EIATTR_SW_WAR
	.align		4
.L_62:
        /*0200*/ 	.byte	0x04, 0x36
        /*0202*/ 	.short	(.L_64 - .L_63)
.L_63:
        /*0204*/ 	.word	0x00000008
.L_64:


//--------------------- .nv.compat                --------------------------
	.section	.nv.compat,"",@"SHT_CUDA_COMPAT_INFO"
	.align	4
        /*0000*/ 	.byte	0x02, 0x02, 0x02, 0x00, 0x02, 0x05, 0x05, 0x00, 0x02, 0x03, 0x00, 0x00, 0x02, 0x06, 0x01, 0x00


//--------------------- .nv.callgraph             --------------------------
	.section	.nv.callgraph,"",@"SHT_CUDA_CALLGRAPH"
	.align	4
	.sectionentsize	8
	.align		4
        /*0000*/ 	.word	0x00000000
	.align		4
        /*0004*/ 	.word	0xffffffff
	.align		4
        /*0008*/ 	.word	0x00000000
	.align		4
        /*000c*/ 	.word	0xfffffffe
	.align		4
        /*0010*/ 	.word	0x00000000
	.align		4
        /*0014*/ 	.word	0xfffffffd
	.align		4
        /*0018*/ 	.word	0x00000000
	.align		4
        /*001c*/ 	.word	0xfffffffc


//--------------------- .text.matmul_kernel       --------------------------
	.section	.text.matmul_kernel,"ax",@progbits
	.align	128
        .global         matmul_kernel
        .type           matmul_kernel,@function
        .size           matmul_kernel,(.L_x_20 - matmul_kernel)
        .other          matmul_kernel,@"STO_CUDA_ENTRY STV_DEFAULT"
matmul_kernel:
.text.matmul_kernel:
[----:B------:R-:W0:Y:S01]  /*0000*/  LDC R1, c[0x0][0x37c] ;  /* 0x0000df00ff017b82 */ /* 0x000e220000000800 */
[----:B------:R-:W1:Y:S01]  /*0010*/  S2R R0, SR_TID.X ;  /* 0x0000000000007919 */ /* 0x000e620000002100 */
[----:B------:R-:W2:Y:S01]  /*0020*/  LDCU.64 UR24, c[0x0][0x358] ;  /* 0x00006b00ff1877ac */ /* 0x000ea20008000a00 */
[----:B-1----:R-:W-:-:S13]  /*0030*/  ISETP.GE.U32.AND P1, PT, R0, 0x20, PT ;  /* 0x000000200000780c */ /* 0x002fda0003f26070 */
[----:B--2---:R-:W-:Y:S05]  /*0040*/  @P1 BRA `(.L_x_0) ;  /* 0x0000000000b41947 */ /* 0x004fea0003800000 */
[----:B------:R-:W1:Y:S01]  /*0050*/  S2UR UR6, SR_CgaCtaId ;  /* 0x00000000000679c3 */ /* 0x000e620000008800 */
[----:B------:R-:W-:Y:S01]  /*0060*/  NOP ;  /* 0x0000000000007918 */ /* 0x000fe20000000000 */
[----:B------:R-:W-:Y:S02]  /*0070*/  UMOV UR4, 0x40 ;  /* 0x0000004000047882 */ /* 0x000fe40000000000 */
[----:B-1----:R-:W-:-:S09]  /*0080*/  ULEA UR4, UR6, UR4, 0x18 ;  /* 0x0000000406047291 */ /* 0x002fd2000f8ec0ff */
[----:B------:R-:W1:Y:S01]  /*0090*/  LDS.U8 R2, [UR4] ;  /* 0x00000004ff027984 */ /* 0x000e620008000000 */
[----:B------:R-:W-:Y:S02]  /*00a0*/  UMOV UR4, 0x400 ;  /* 0x0000040000047882 */ /* 0x000fe40000000000 */
[----:B------:R-:W-:Y:S01]  /*00b0*/  ULEA UR4, UR6, UR4, 0x18 ;  /* 0x0000000406047291 */ /* 0x000fe2000f8ec0ff */
[----:B-1----:R-:W-:-:S13]  /*00c0*/  ISETP.NE.AND P0, PT, R2, RZ, PT ;  /* 0x000000ff0200720c */ /* 0x002fda0003f05270 */
[----:B------:R-:W-:Y:S05]  /*00d0*/  @P0 BRA `(.L_x_1) ;  /* 0x0000000000780947 */ /* 0x000fea0003800000 */
[----:B------:R-:W-:-:S13]  /*00e0*/  ELECT P0, URZ, PT ;  /* 0x0000000000ff782f */ /* 0x000fda0003800000 */
[----:B------:R-:W-:Y:S05]  /*00f0*/  @!P0 BRA `(.L_x_2) ;  /* 0x0000000000808947 */ /* 0x000fea0003800000 */
[----:B------:R-:W-:Y:S01]  /*0100*/  UMOV UR5, 0x1 ;  /* 0x0000000100057882 */ /* 0x000fe20000000000 */
[----:B------:R-:W-:-:S04]  /*0110*/  IMAD.MOV.U32 R5, RZ, RZ, 0x1 ;  /* 0x00000001ff057424 */ /* 0x000fc800078e00ff */
[----:B------:R-:W-:Y:S04]  /*0120*/  DEPBAR.LE SB1, 0x36 ;  /* 0x00009d800000791a */ /* 0x000fe80000000000 */
[----:B------:R-:W1:Y:S02]  /*0130*/  UTCATOMSWS.FIND_AND_SET.ALIGN UP0, UR5, UR5 ;  /* 0x00000005000575e3 */ /* 0x000e640008000800 */
[----:B-1----:R-:W-:-:S04]  /*0140*/  PLOP3.LUT P0, PT, PT, PT, UP0, 0x80, 0x8 ;  /* 0x000000000008781c */ /* 0x002fc80003f0f008 */
[----:B------:R-:W-:-:S04]  /*0150*/  SEL R2, RZ, 0xffffffff, !P0 ;  /* 0xffffffffff027807 */ /* 0x000fc80004000000 */
[----:B------:R-:W-:Y:S01]  /*0160*/  ISETP.NE.AND P0, PT, R2, RZ, PT ;  /* 0x000000ff0200720c */ /* 0x000fe20003f05270 */
[----:B------:R-:W-:-:S12]  /*0170*/  IMAD.U32 R2, RZ, RZ, UR5 ;  /* 0x00000005ff027e24 */ /* 0x000fd8000f8e00ff */
[----:B------:R-:W-:Y:S05]  /*0180*/  @P0 BRA `(.L_x_3) ;  /* 0x0000000000240947 */ /* 0x000fea0003800000 */
.L_x_4:
[----:B------:R-:W-:Y:S05]  /*0190*/  NANOSLEEP 0x64 ;  /* 0x000000640000795d */ /* 0x000fea0003800000 */
[----:B------:R-:W-:-:S05]  /*01a0*/  UMOV UR5, 0x1 ;  /* 0x0000000100057882 */ /* 0x000fca0000000000 */
[----:B------:R-:W-:Y:S04]  /*01b0*/  DEPBAR.LE SB1, 0x36 ;  /* 0x00009d800000791a */ /* 0x000fe80000000000 */
[----:B------:R-:W1:Y:S02]  /*01c0*/  UTCATOMSWS.FIND_AND_SET.ALIGN UP0, UR5, UR5 ;  /* 0x00000005000575e3 */ /* 0x000e640008000800 */
[----:B-1----:R-:W-:-:S04]  /*01d0*/  PLOP3.LUT P0, PT, PT, PT, UP0, 0x80, 0x8 ;  /* 0x000000000008781c */ /* 0x002fc80003f0f008 */
[----:B------:R-:W-:-:S04]  /*01e0*/  SEL R2, RZ, 0xffffffff, !P0 ;  /* 0xffffffffff027807 */ /* 0x000fc80004000000 */
[----:B------:R-:W-:Y:S01]  /*01f0*/  ISETP.NE.AND P0, PT, R2, RZ, PT ;  /* 0x000000ff0200720c */ /* 0x000fe20003f05270 */
[----:B------:R-:W-:-:S12]  /*0200*/  IMAD.U32 R2, RZ, RZ, UR5 ;  /* 0x00000005ff027e24 */ /* 0x000fd8000f8e00ff */
[----:B------:R-:W-:Y:S05]  /*0210*/  @!P0 BRA `(.L_x_4) ;  /* 0xfffffffc00dc8947 */ /* 0x000fea000383ffff */
.L_x_3:
[C---:B------:R-:W-:Y:S01]  /*0220*/  VIADD R4, R2.reuse, 0x10 ;  /* 0x0000001002047836 */ /* 0x040fe20000000000 */
[----:B------:R-:W-:Y:S01]  /*0230*/  UMOV UR5, 0x50 ;  /* 0x0000005000057882 */ /* 0x000fe20000000000 */
[C---:B------:R-:W-:Y:S01]  /*0240*/  SHF.L.U32 R3, R5.reuse, R2, RZ ;  /* 0x0000000205037219 */ /* 0x040fe200000006ff */
[----:B------:R-:W-:Y:S01]  /*0250*/  ULEA UR5, UR6, UR5, 0x18 ;  /* 0x0000000506057291 */ /* 0x000fe2000f8ec0ff */
[----:B------:R-:W-:Y:S01]  /*0260*/  IMAD.SHL.U32 R2, R2, 0x20, RZ ;  /* 0x0000002002027824 */ /* 0x000fe200078e00ff */
[----:B------:R-:W-:-:S04]  /*0270*/  SHF.L.U32 R4, R5, R4, RZ ;  /* 0x0000000405047219 */ /* 0x000fc800000006ff */
[----:B------:R-:W-:-:S05]  /*0280*/  LOP3.LUT R3, R4, R3, RZ, 0xfc, !PT ;  /* 0x0000000304037212 */ /* 0x000fca00078efcff */
[----:B------:R1:W-:Y:S04]  /*0290*/  ATOMS.OR RZ, [UR5], R3 ;  /* 0x00000003ffff798c */ /* 0x0003e8000b000005 */
[----:B------:R1:W-:Y:S01]  /*02a0*/  STS [UR4], R2 ;  /* 0x00000002ff007988 */ /* 0x0003e20008000804 */
[----:B------:R-:W-:Y:S05]  /*02b0*/  BRA `(.L_x_2) ;  /* 0x0000000000107947 */ /* 0x000fea0003800000 */
.L_x_1:
[----:B------:R-:W-:-:S05]  /*02c0*/  IMAD.MOV.U32 R2, RZ, RZ, -0x1 ;  /* 0xffffffffff027424 */ /* 0x000fca00078e00ff */
[----:B------:R1:W-:Y:S02]  /*02d0*/  STS [UR4], R2 ;  /* 0x00000002ff007988 */ /* 0x0003e40008000804 */
[----:B-1----:R-:W-:-:S07]  /*02e0*/  MOV R2, 0x300 ;  /* 0x0000030000027802 */ /* 0x002fce0000000f00 */
[----:B0-----:R-:W-:Y:S05]  /*02f0*/  CALL.REL.NOINC `($__internal_1_$__cuda_sm10x_tcgen05_guardrail_trap_phase_invalid_during_alloc) ;  /* 0x0000003400247944 */ /* 0x001fea0003c00000 */
.L_x_2:
[----:B------:R-:W-:Y:S05]  /*0300*/  WARPSYNC.ALL ;  /* 0x0000000000007948 */ /* 0x000fea0003800000 */
[----:B------:R-:W-:Y:S01]  /*0310*/  NOP ;  /* 0x0000000000007918 */ /* 0x000fe20000000000 */
.L_x_0:
[----:B------:R-:W2:Y:S01]  /*0320*/  LDC.64 R10, c[0x0][0x398] ;  /* 0x0000e600ff0a7b82 */ /* 0x000ea20000000a00 */
[----:B------:R-:W3:Y:S01]  /*0330*/  S2R R7, SR_CTAID.X ;  /* 0x0000000000077919 */ /* 0x000ee20000002500 */
[--C-:B------:R-:W-:Y:S01]  /*0340*/  SHF.R.U32.HI R18, RZ, 0x5, R0.reuse ;  /* 0x00000005ff127819 */ /* 0x100fe20000011600 */
[----:B------:R-:W-:Y:S01]  /*0350*/  UMOV UR11, 0x400 ;  /* 0x00000400000b7882 */ /* 0x000fe20000000000 */
[----:B------:R-:W-:Y:S01]  /*0360*/  SHF.R.U32.HI R38, RZ, 0x7, R0 ;  /* 0x00000007ff267819 */ /* 0x000fe20000011600 */
[----:B------:R-:W-:Y:S01]  /*0370*/  UMOV UR6, 0x1 ;  /* 0x0000000100067882 */ /* 0x000fe20000000000 */
[----:B------:R-:W4:Y:S01]  /*0380*/  LDCU.128 UR16, c[0x0][0x380] ;  /* 0x00007000ff1077ac */ /* 0x000f220008000c00 */
[----:B------:R-:W-:Y:S01]  /*0390*/  PRMT R27, RZ, 0x7610, R27 ;  /* 0x00007610ff1b7816 */ /* 0x000fe2000000001b */
[----:B------:R-:W5:Y:S01]  /*03a0*/  S2UR UR4, SR_CgaCtaId ;  /* 0x00000000000479c3 */ /* 0x000f620000008800 */
[----:B------:R-:W-:-:S04]  /*03b0*/  SGXT.U32 R38, R38, 0x1 ;  /* 0x000000012626781a */ /* 0x000fc80000000000 */
[C---:B------:R-:W-:Y:S02]  /*03c0*/  LOP3.LUT R51, R38.reuse, 0x8, RZ, 0xfc, !PT ;  /* 0x0000000826337812 */ /* 0x040fe400078efcff */
[C---:B------:R-:W-:Y:S01]  /*03d0*/  LOP3.LUT R53, R38.reuse, 0xa, RZ, 0xfc, !PT ;  /* 0x0000000a26357812 */ /* 0x040fe200078efcff */
[----:B------:R-:W1:Y:S01]  /*03e0*/  LDC.64 R30, c[0x0][0x3a8] ;  /* 0x0000ea00ff1e7b82 */ /* 0x000e620000000a00 */
[----:B------:R-:W-:Y:S01]  /*03f0*/  LOP3.LUT R55, R38, 0x10, RZ, 0xfc, !PT ;  /* 0x0000001026377812 */ /* 0x000fe200078efcff */
[----:B-12---:R-:W-:-:S06]  /*0400*/  VIADD R2, R11, 0x1f ;  /* 0x0000001f0b027836 */ /* 0x006fcc0000000000 */
[----:B------:R-:W1:Y:S01]  /*0410*/  LDC.64 R28, c[0x0][0x3a0] ;  /* 0x0000e800ff1c7b82 */ /* 0x000e620000000a00 */
[----:B------:R-:W-:Y:S01]  /*0420*/  SHF.R.S32.HI R3, RZ, 0x1f, R2 ;  /* 0x0000001fff037819 */ /* 0x000fe20000011402 */
[----:B-----5:R-:W-:-:S03]  /*0430*/  ULEA UR11, UR4, UR11, 0x18 ;  /* 0x0000000b040b7291 */ /* 0x020fc6000f8ec0ff */
[----:B------:R-:W-:-:S03]  /*0440*/  LEA.HI R3, R3, R2, RZ, 0x5 ;  /* 0x0000000203037211 */ /* 0x000fc600078f28ff */
[----:B------:R-:W-:Y:S01]  /*0450*/  BAR.SYNC.DEFER_BLOCKING 0x0 ;  /* 0x0000000000007b1d */ /* 0x000fe20000010000 */
[----:B---3--:R-:W-:Y:S01]  /*0460*/  IABS R8, R7 ;  /* 0x0000000700087213 */ /* 0x008fe20000000000 */
[----:B------:R-:W-:Y:S01]  /*0470*/  UIADD3 UR13, UPT, UPT, UR11, 0x5000, URZ ;  /* 0x000050000b0d7890 */ /* 0x000fe2000fffe0ff */
[----:B------:R-:W-:-:S05]  /*0480*/  SHF.R.S32.HI R3, RZ, 0x5, R3 ;  /* 0x00000005ff037819 */ /* 0x000fca0000011403 */
[----:B------:R-:W-:-:S05]  /*0490*/  IMAD.SHL.U32 R4, R3, 0x8, RZ ;  /* 0x0000000803047824 */ /* 0x000fca00078e00ff */
[-C--:B------:R-:W-:Y:S02]  /*04a0*/  IABS R9, R4.reuse ;  /* 0x0000000400097213 */ /* 0x080fe40000000000 */
[----:B------:R-:W-:Y:S01]  /*04b0*/  IABS R12, R4 ;  /* 0x00000004000c7213 */ /* 0x000fe20000000000 */
[----:B-1----:R-:W-:Y:S01]  /*04c0*/  VIADD R39, R28, 0x1f ;  /* 0x0000001f1c277836 */ /* 0x002fe20000000000 */
[----:B------:R-:W1:Y:S01]  /*04d0*/  I2F.RP R5, R9 ;  /* 0x0000000900057306 */ /* 0x000e620000209400 */
[----:B------:R-:W2:Y:S07]  /*04e0*/  LDS R22, [UR11] ;  /* 0x0000000bff167984 */ /* 0x000eae0008000800 */
[----:B-1----:R-:W1:Y:S02]  /*04f0*/  MUFU.RCP R5, R5 ;  /* 0x0000000500057308 */ /* 0x002e640000001000 */
[----:B-1----:R-:W-:-:S02]  /*0500*/  VIADD R2, R5, 0xffffffe ;  /* 0x0ffffffe05027836 */ /* 0x002fc40000000000 */
[----:B------:R-:W-:-:S04]  /*0510*/  IMAD.MOV R5, RZ, RZ, -R12 ;  /* 0x000000ffff057224 */ /* 0x000fc800078e0a0c */
[----:B------:R1:W3:Y:S02]  /*0520*/  F2I.FTZ.U32.TRUNC.NTZ R3, R2 ;  /* 0x0000000200037305 */ /* 0x0002e4000021f000 */
[----:B-1----:R-:W-:Y:S01]  /*0530*/  IMAD.MOV.U32 R2, RZ, RZ, RZ ;  /* 0x000000ffff027224 */ /* 0x002fe200078e00ff */
[----:B--2---:R-:W-:Y:S01]  /*0540*/  R2UR UR10, R22 ;  /* 0x00000000160a72ca */ /* 0x004fe200000e0000 */
[----:B---3--:R-:W-:-:S04]  /*0550*/  IMAD.MOV R6, RZ, RZ, -R3 ;  /* 0x000000ffff067224 */ /* 0x008fc800078e0a03 */
[----:B------:R-:W-:Y:S02]  /*0560*/  IMAD R13, R6, R9, RZ ;  /* 0x00000009060d7224 */ /* 0x000fe400078e02ff */
[----:B------:R-:W-:Y:S02]  /*0570*/  IMAD.MOV.U32 R6, RZ, RZ, R8 ;  /* 0x000000ffff067224 */ /* 0x000fe400078e0008 */
[----:B------:R-:W-:Y:S01]  /*0580*/  IMAD.HI.U32 R3, R3, R13, R2 ;  /* 0x0000000d03037227 */ /* 0x000fe200078e0002 */
[----:B------:R-:W-:-:S05]  /*0590*/  IABS R13, R10 ;  /* 0x0000000a000d7213 */ /* 0x000fca0000000000 */
[----:B------:R-:W-:-:S04]  /*05a0*/  IMAD.HI.U32 R3, R3, R6, RZ ;  /* 0x0000000603037227 */ /* 0x000fc800078e00ff */
[----:B------:R-:W-:Y:S01]  /*05b0*/  IMAD R2, R3, R5, R6 ;  /* 0x0000000503027224 */ /* 0x000fe200078e0206 */
[----:B------:R-:W-:Y:S04]  /*05c0*/  BAR.SYNC.DEFER_BLOCKING 0x0 ;  /* 0x0000000000007b1d */ /* 0x000fe80000010000 */
[----:B------:R-:W-:-:S13]  /*05d0*/  ISETP.GT.U32.AND P2, PT, R9, R2, PT ;  /* 0x000000020900720c */ /* 0x000fda0003f44070 */
[----:B------:R-:W-:Y:S02]  /*05e0*/  @!P2 IMAD.IADD R2, R2, 0x1, -R9 ;  /* 0x000000010202a824 */ /* 0x000fe400078e0a09 */
[----:B------:R-:W-:Y:S01]  /*05f0*/  @!P2 VIADD R3, R3, 0x1 ;  /* 0x000000010303a836 */ /* 0x000fe20000000000 */
[----:B------:R-:W-:Y:S02]  /*0600*/  ISETP.NE.AND P2, PT, R4, RZ, PT ;  /* 0x000000ff0400720c */ /* 0x000fe40003f45270 */
[----:B------:R-:W-:Y:S02]  /*0610*/  ISETP.GE.U32.AND P0, PT, R2, R9, PT ;  /* 0x000000090200720c */ /* 0x000fe40003f06070 */
[----:B------:R-:W-:-:S04]  /*0620*/  LOP3.LUT R2, R7, R4, RZ, 0x3c, !PT ;  /* 0x0000000407027212 */ /* 0x000fc800078e3cff */
[----:B------:R-:W-:Y:S01]  /*0630*/  ISETP.GE.AND P3, PT, R2, RZ, PT ;  /* 0x000000ff0200720c */ /* 0x000fe20003f66270 */
[----:B------:R-:W-:-:S06]  /*0640*/  VIADD R2, R10, 0x7f ;  /* 0x0000007f0a027836 */ /* 0x000fcc0000000000 */
[----:B------:R-:W-:-:S04]  /*0650*/  @P0 VIADD R3, R3, 0x1 ;  /* 0x0000000103030836 */ /* 0x000fc80000000000 */
[----:B------:R-:W-:Y:S01]  /*0660*/  IMAD.MOV.U32 R5, RZ, RZ, R3 ;  /* 0x000000ffff057224 */ /* 0x000fe200078e0003 */
[----:B------:R-:W-:-:S03]  /*0670*/  SHF.R.S32.HI R3, RZ, 0x1f, R2 ;  /* 0x0000001fff037819 */ /* 0x000fc60000011402 */
[----:B------:R-:W-:Y:S01]  /*0680*/  @!P3 IMAD.MOV R5, RZ, RZ, -R5 ;  /* 0x000000ffff05b224 */ /* 0x000fe200078e0a05 */
[----:B------:R-:W-:Y:S02]  /*0690*/  @!P2 LOP3.LUT R5, RZ, R4, RZ, 0x33, !PT ;  /* 0x00000004ff05a212 */ /* 0x000fe400078e33ff */
[----:B------:R-:W-:-:S03]  /*06a0*/  LEA.HI R3, R3, R2, RZ, 0x7 ;  /* 0x0000000203037211 */ /* 0x000fc600078f38ff */
[----:B------:R-:W-:Y:S02]  /*06b0*/  IMAD.SHL.U32 R8, R5, 0x8, RZ ;  /* 0x0000000805087824 */ /* 0x000fe400078e00ff */
[----:B------:R-:W-:-:S03]  /*06c0*/  IMAD.MOV R5, RZ, RZ, -R5 ;  /* 0x000000ffff057224 */ /* 0x000fc600078e0a05 */
[----:B------:R-:W-:Y:S01]  /*06d0*/  LEA.HI.SX32 R3, R3, -R8, 0x19 ;  /* 0x8000000803037211 */ /* 0x000fe200078fcaff */
[----:B------:R-:W-:-:S03]  /*06e0*/  IMAD R14, R4, R5, R7 ;  /* 0x00000005040e7224 */ /* 0x000fc600078e0207 */
[----:B------:R-:W-:Y:S02]  /*06f0*/  VIMNMX R15, PT, PT, R3, 0x8, PT ;  /* 0x00000008030f7848 */ /* 0x000fe40003fe0100 */
[----:B------:R-:W-:Y:S02]  /*0700*/  IABS R7, R14 ;  /* 0x0000000e00077213 */ /* 0x000fe40000000000 */
[----:B------:R-:W-:-:S04]  /*0710*/  IABS R9, R15 ;  /* 0x0000000f00097213 */ /* 0x000fc80000000000 */
[----:B------:R-:W1:Y:S08]  /*0720*/  I2F.RP R6, R9 ;  /* 0x0000000900067306 */ /* 0x000e700000209400 */
[----:B-1----:R-:W1:Y:S02]  /*0730*/  MUFU.RCP R6, R6 ;  /* 0x0000000600067308 */ /* 0x002e640000001000 */
[----:B-1----:R-:W-:-:S06]  /*0740*/  VIADD R2, R6, 0xffffffe ;  /* 0x0ffffffe06027836 */ /* 0x002fcc0000000000 */
[----:B------:R1:W2:Y:S02]  /*0750*/  F2I.FTZ.U32.TRUNC.NTZ R3, R2 ;  /* 0x0000000200037305 */ /* 0x0002a4000021f000 */
[----:B-1----:R-:W-:Y:S02]  /*0760*/  IMAD.MOV.U32 R2, RZ, RZ, RZ ;  /* 0x000000ffff027224 */ /* 0x002fe400078e00ff */
[----:B--2---:R-:W-:-:S04]  /*0770*/  IMAD.MOV R12, RZ, RZ, -R3 ;  /* 0x000000ffff0c7224 */ /* 0x004fc800078e0a03 */
[----:B------:R-:W-:Y:S01]  /*0780*/  IMAD.MOV.U32 R4, RZ, RZ, R12 ;  /* 0x000000ffff047224 */ /* 0x000fe200078e000c */
[----:B------:R-:W-:-:S03]  /*0790*/  IABS R12, R15 ;  /* 0x0000000f000c7213 */ /* 0x000fc60000000000 */
[----:B------:R-:W-:Y:S02]  /*07a0*/  IMAD R5, R4, R9, RZ ;  /* 0x0000000904057224 */ /* 0x000fe400078e02ff */
[----:B------:R-:W-:Y:S01]  /*07b0*/  IMAD.MOV.U32 R4, RZ, RZ, R7 ;  /* 0x000000ffff047224 */ /* 0x000fe200078e0007 */
[----:B------:R-:W-:Y:S01]  /*07c0*/  LOP3.LUT R7, R0, 0x7f, RZ, 0xc0, !PT ;  /* 0x0000007f00077812 */ /* 0x000fe200078ec0ff */
[----:B------:R-:W-:-:S04]  /*07d0*/  IMAD.HI.U32 R3, R3, R5, R2 ;  /* 0x0000000503037227 */ /* 0x000fc800078e0002 */
[----:B------:R-:W-:Y:S01]  /*07e0*/  IMAD.MOV R2, RZ, RZ, -R12 ;  /* 0x000000ffff027224 */ /* 0x000fe200078e0a0c */
[----:B------:R-:W-:Y:S01]  /*07f0*/  IABS R12, R11 ;  /* 0x0000000b000c7213 */ /* 0x000fe20000000000 */
[----:B------:R-:W-:-:S03]  /*0800*/  IMAD.HI.U32 R3, R3, R4, RZ ;  /* 0x0000000403037227 */ /* 0x000fc600078e00ff */
[----:B------:R-:W1:Y:S01]  /*0810*/  I2F.RP R6, R12 ;  /* 0x0000000c00067306 */ /* 0x000e620000209400 */
[----:B------:R-:W-:-:S05]  /*0820*/  IMAD R2, R3, R2, R4 ;  /* 0x0000000203027224 */ /* 0x000fca00078e0204 */
[----:B------:R-:W-:Y:S02]  /*0830*/  ISETP.GT.U32.AND P2, PT, R9, R2, PT ;  /* 0x000000020900720c */ /* 0x000fe40003f44070 */
[----:B------:R-:W2:Y:S08]  /*0840*/  I2F.RP R4, R13 ;  /* 0x0000000d00047306 */ /* 0x000eb00000209400 */
[----:B-1----:R-:W-:Y:S03]  /*0850*/  MUFU.RCP R6, R6 ;  /* 0x0000000600067308 */ /* 0x002fe60000001000 */
[----:B------:R-:W-:-:S02]  /*0860*/  @!P2 IMAD.IADD R2, R2, 0x1, -R9 ;  /* 0x000000010202a824 */ /* 0x000fc400078e0a09 */
[----:B------:R-:W-:Y:S01]  /*0870*/  @!P2 VIADD R3, R3, 0x1 ;  /* 0x000000010303a836 */ /* 0x000fe20000000000 */
[----:B------:R-:W-:Y:S02]  /*0880*/  ISETP.NE.AND P2, PT, R15, RZ, PT ;  /* 0x000000ff0f00720c */ /* 0x000fe40003f45270 */
[----:B------:R-:W-:Y:S01]  /*0890*/  ISETP.GE.U32.AND P0, PT, R2, R9, PT ;  /* 0x000000090200720c */ /* 0x000fe20003f06070 */
[----:B--2---:R-:W1:Y:S01]  /*08a0*/  MUFU.RCP R4, R4 ;  /* 0x0000000400047308 */ /* 0x004e620000001000 */
[----:B------:R-:W-:-:S04]  /*08b0*/  LOP3.LUT R2, R14, R15, RZ, 0x3c, !PT ;  /* 0x0000000f0e027212 */ /* 0x000fc800078e3cff */
[----:B------:R-:W-:-:S07]  /*08c0*/  ISETP.GE.AND P3, PT, R2, RZ, PT ;  /* 0x000000ff0200720c */ /* 0x000fce0003f66270 */
[----:B------:R-:W-:-:S04]  /*08d0*/  @P0 VIADD R3, R3, 0x1 ;  /* 0x0000000103030836 */ /* 0x000fc80000000000 */
[----:B------:R-:W-:Y:S02]  /*08e0*/  IMAD.MOV.U32 R35, RZ, RZ, R3 ;  /* 0x000000ffff237224 */ /* 0x000fe400078e0003 */
[----:B-1----:R-:W-:Y:S02]  /*08f0*/  VIADD R3, R4, 0xffffffe ;  /* 0x0ffffffe04037836 */ /* 0x002fe40000000000 */
[----:B------:R-:W-:Y:S01]  /*0900*/  @!P3 IMAD.MOV R35, RZ, RZ, -R35 ;  /* 0x000000ffff23b224 */ /* 0x000fe200078e0a23 */
[----:B------:R-:W-:Y:S01]  /*0910*/  @!P2 LOP3.LUT R35, RZ, R15, RZ, 0x33, !PT ;  /* 0x0000000fff23a212 */ /* 0x000fe200078e33ff */
[----:B------:R-:W-:Y:S02]  /*0920*/  VIADD R4, R6, 0xffffffe ;  /* 0x0ffffffe06047836 */ /* 0x000fe40000000000 */
[----:B------:R-:W1:Y:S02]  /*0930*/  F2I.FTZ.U32.TRUNC.NTZ R3, R3 ;  /* 0x0000000300037305 */ /* 0x000e64000021f000 */
[----:B------:R-:W-:-:S02]  /*0940*/  IMAD.MOV R2, RZ, RZ, -R35 ;  /* 0x000000ffff027224 */ /* 0x000fc400078e0a23 */
[----:B------:R-:W-:Y:S02]  /*0950*/  IMAD.SHL.U32 R35, R35, 0x20, RZ ;  /* 0x0000002023237824 */ /* 0x000fe400078e00ff */
[----:B------:R-:W-:Y:S02]  /*0960*/  IMAD R2, R15, R2, R14 ;  /* 0x000000020f027224 */ /* 0x000fe400078e020e */
[----:B------:R2:W3:Y:S01]  /*0970*/  F2I.FTZ.U32.TRUNC.NTZ R5, R4 ;  /* 0x0000000400057305 */ /* 0x0004e2000021f000 */
[----:B------:R-:W-:Y:S01]  /*0980*/  IADD3 R21, PT, PT, R18, 0x18, R35 ;  /* 0x0000001812157810 */ /* 0x000fe20007ffe023 */
[----:B------:R-:W-:-:S03]  /*0990*/  IMAD.IADD R2, R8, 0x1, R2 ;  /* 0x0000000108027824 */ /* 0x000fc600078e0202 */
[----:B------:R-:W-:Y:S01]  /*09a0*/  IABS R19, R21 ;  /* 0x0000001500137213 */ /* 0x000fe20000000000 */
[----:B------:R-:W-:Y:S02]  /*09b0*/  IMAD R34, R2, 0x80, R7 ;  /* 0x0000008002227824 */ /* 0x000fe400078e0207 */
[--C-:B-1----:R-:W-:Y:S02]  /*09c0*/  IMAD.MOV R6, RZ, RZ, -R3.reuse ;  /* 0x000000ffff067224 */ /* 0x102fe400078e0a03 */
[----:B------:R-:W-:Y:S01]  /*09d0*/  IMAD.MOV.U32 R2, RZ, RZ, RZ ;  /* 0x000000ffff027224 */ /* 0x000fe200078e00ff */
[----:B------:R-:W-:Y:S01]  /*09e0*/  ISETP.GE.AND P5, PT, R34, RZ, PT ;  /* 0x000000ff2200720c */ /* 0x000fe20003fa6270 */
[----:B------:R-:W-:Y:S01]  /*09f0*/  IMAD R7, R6, R13, RZ ;  /* 0x0000000d06077224 */ /* 0x000fe200078e02ff */
[----:B------:R-:W-:Y:S01]  /*0a00*/  IABS R6, R34 ;  /* 0x0000002200067213 */ /* 0x000fe20000000000 */
[----:B--2---:R-:W-:Y:S02]  /*0a10*/  IMAD.MOV.U32 R4, RZ, RZ, RZ ;  /* 0x000000ffff047224 */ /* 0x004fe400078e00ff */
[----:B------:R-:W-:-:S04]  /*0a20*/  IMAD.HI.U32 R2, R3, R7, R2 ;  /* 0x0000000703027227 */ /* 0x000fc800078e0002 */
[----:B------:R-:W-:Y:S01]  /*0a30*/  IMAD.MOV.U32 R3, RZ, RZ, R6 ;  /* 0x000000ffff037224 */ /* 0x000fe200078e0006 */
[----:B------:R-:W-:Y:S01]  /*0a40*/  SHF.R.U32.HI R6, RZ, 0x5, R0 ;  /* 0x00000005ff067819 */ /* 0x000fe20000011600 */
[----:B---3--:R-:W-:Y:S02]  /*0a50*/  IMAD.MOV R7, RZ, RZ, -R5 ;  /* 0x000000ffff077224 */ /* 0x008fe400078e0a05 */
[----:B------:R-:W-:Y:S01]  /*0a60*/  IMAD.HI.U32 R2, R2, R3, RZ ;  /* 0x0000000302027227 */ /* 0x000fe200078e00ff */
[----:B------:R-:W-:-:S03]  /*0a70*/  SGXT.U32 R6, R6, 0x3 ;  /* 0x000000030606781a */ /* 0x000fc60000000000 */
[----:B------:R-:W-:Y:S01]  /*0a80*/  IMAD R7, R7, R12, RZ ;  /* 0x0000000c07077224 */ /* 0x000fe200078e02ff */
[----:B------:R-:W-:Y:S01]  /*0a90*/  LOP3.LUT R6, R35, R6, RZ, 0xfc, !PT ;  /* 0x0000000623067212 */ /* 0x000fe200078efcff */
[----:B------:R-:W-:Y:S02]  /*0aa0*/  IMAD.MOV R2, RZ, RZ, -R2 ;  /* 0x000000ffff027224 */ /* 0x000fe400078e0a02 */
[----:B------:R-:W-:Y:S01]  /*0ab0*/  IMAD.HI.U32 R4, R5, R7, R4 ;  /* 0x0000000705047227 */ /* 0x000fe200078e0004 */
[C---:B------:R-:W-:Y:S02]  /*0ac0*/  LOP3.LUT R14, R6.reuse, 0x8, RZ, 0xfc, !PT ;  /* 0x00000008060e7812 */ /* 0x040fe400078efcff */
[----:B------:R-:W-:Y:S01]  /*0ad0*/  LOP3.LUT R16, R6, 0x10, RZ, 0xfc, !PT ;  /* 0x0000001006107812 */ /* 0x000fe200078efcff */
[----:B------:R-:W-:Y:S01]  /*0ae0*/  IMAD R2, R13, R2, R3 ;  /* 0x000000020d027224 */ /* 0x000fe200078e0203 */
[----:B------:R-:W-:Y:S02]  /*0af0*/  IABS R15, R14 ;  /* 0x0000000e000f7213 */ /* 0x000fe40000000000 */
[----:B------:R-:W-:-:S02]  /*0b00*/  IABS R9, R6 ;  /* 0x0000000600097213 */ /* 0x000fc40000000000 */
[----:B------:R-:W-:Y:S01]  /*0b10*/  IABS R17, R16 ;  /* 0x0000001000117213 */ /* 0x000fe20000000000 */
[----:B------:R-:W-:Y:S01]  /*0b20*/  IMAD.HI.U32 R5, R4, R15, RZ ;  /* 0x0000000f04057227 */ /* 0x000fe200078e00ff */
[----:B------:R-:W-:-:S03]  /*0b30*/  ISETP.GT.U32.AND P0, PT, R13, R2, PT ;  /* 0x000000020d00720c */ /* 0x000fc60003f04070 */
[----:B------:R-:W-:-:S04]  /*0b40*/  IMAD.HI.U32 R3, R4, R9, RZ ;  /* 0x0000000904037227 */ /* 0x000fc800078e00ff */
[----:B------:R-:W-:-:S04]  /*0b50*/  IMAD.HI.U32 R7, R4, R17, RZ ;  /* 0x0000001104077227 */ /* 0x000fc800078e00ff */
[----:B------:R-:W-:-:S04]  /*0b60*/  IMAD.HI.U32 R4, R4, R19, RZ ;  /* 0x0000001304047227 */ /* 0x000fc800078e00ff */
[----:B------:R-:W-:Y:S02]  /*0b70*/  IMAD.MOV R5, RZ, RZ, -R5 ;  /* 0x000000ffff057224 */ /* 0x000fe400078e0a05 */
[----:B------:R-:W-:Y:S02]  /*0b80*/  IMAD.MOV R3, RZ, RZ, -R3 ;  /* 0x000000ffff037224 */ /* 0x000fe400078e0a03 */
[----:B------:R-:W-:Y:S02]  /*0b90*/  IMAD.MOV R7, RZ, RZ, -R7 ;  /* 0x000000ffff077224 */ /* 0x000fe400078e0a07 */
[----:B------:R-:W-:Y:S02]  /*0ba0*/  IMAD.MOV R8, RZ, RZ, -R4 ;  /* 0x000000ffff087224 */ /* 0x000fe400078e0a04 */
[C---:B------:R-:W-:Y:S02]  /*0bb0*/  IMAD R4, R12.reuse, R5, R15 ;  /* 0x000000050c047224 */ /* 0x040fe400078e020f */
[----:B------:R-:W-:-:S02]  /*0bc0*/  IMAD R3, R12, R3, R9 ;  /* 0x000000030c037224 */ /* 0x000fc400078e0209 */
[C---:B------:R-:W-:Y:S01]  /*0bd0*/  IMAD R5, R12.reuse, R7, R17 ;  /* 0x000000070c057224 */ /* 0x040fe200078e0211 */
[----:B------:R-:W-:Y:S01]  /*0be0*/  ISETP.GT.U32.AND P4, PT, R12, R4, PT ;  /* 0x000000040c00720c */ /* 0x000fe20003f84070 */
[----:B------:R-:W-:Y:S01]  /*0bf0*/  @!P0 IMAD.IADD R2, R2, 0x1, -R13 ;  /* 0x0000000102028824 */ /* 0x000fe200078e0a0d */
[C---:B------:R-:W-:Y:S01]  /*0c00*/  ISETP.GT.U32.AND P3, PT, R12.reuse, R3, PT ;  /* 0x000000030c00720c */ /* 0x040fe20003f64070 */
[C---:B------:R-:W-:Y:S01]  /*0c10*/  IMAD R7, R12.reuse, R8, R19 ;  /* 0x000000080c077224 */ /* 0x040fe200078e0213 */
[----:B------:R-:W-:Y:S01]  /*0c20*/  ISETP.GT.U32.AND P6, PT, R12, R5, PT ;  /* 0x000000050c00720c */ /* 0x000fe20003fc4070 */
[----:B------:R-:W-:Y:S01]  /*0c30*/  IMAD.SHL.U32 R8, R18, 0x200000, RZ ;  /* 0x0020000012087824 */ /* 0x000fe200078e00ff */
[----:B------:R-:W-:Y:S02]  /*0c40*/  ISETP.GT.U32.AND P0, PT, R13, R2, PT ;  /* 0x000000020d00720c */ /* 0x000fe40003f04070 */
[----:B------:R-:W-:Y:S02]  /*0c50*/  ISETP.GT.U32.AND P2, PT, R12, R7, PT ;  /* 0x000000070c00720c */ /* 0x000fe40003f44070 */
[----:B------:R-:W-:-:S03]  /*0c60*/  LOP3.LUT R8, R8, 0x600000, RZ, 0xc0, !PT ;  /* 0x0060000008087812 */ /* 0x000fc600078ec0ff */
[--C-:B------:R-:W-:Y:S01]  /*0c70*/  @!P4 IMAD.IADD R4, R4, 0x1, -R12.reuse ;  /* 0x000000010404c824 */ /* 0x100fe200078e0a0c */
[----:B------:R-:W-:Y:S01]  /*0c80*/  R2UR UR5, R8 ;  /* 0x00000000080572ca */ /* 0x000fe200000e0000 */
[--C-:B------:R-:W-:Y:S01]  /*0c90*/  @!P3 IMAD.IADD R3, R3, 0x1, -R12.reuse ;  /* 0x000000010303b824 */ /* 0x100fe200078e0a0c */
[----:B------:R-:W-:Y:S01]  /*0ca0*/  ISETP.NE.AND P4, PT, R10, RZ, PT ;  /* 0x000000ff0a00720c */ /* 0x000fe20003f85270 */
[--C-:B------:R-:W-:Y:S01]  /*0cb0*/  @!P6 IMAD.IADD R5, R5, 0x1, -R12.reuse ;  /* 0x000000010505e824 */ /* 0x100fe200078e0a0c */
[----:B------:R-:W-:Y:S01]  /*0cc0*/  ISETP.GT.U32.AND P6, PT, R12, R4, PT ;  /* 0x000000040c00720c */ /* 0x000fe20003fc4070 */
[----:B------:R-:W-:Y:S01]  /*0cd0*/  @!P0 IMAD.IADD R2, R2, 0x1, -R13 ;  /* 0x0000000102028824 */ /* 0x000fe200078e0a0d */
[C---:B------:R-:W-:Y:S01]  /*0ce0*/  ISETP.GT.U32.AND P0, PT, R12.reuse, R3, PT ;  /* 0x000000030c00720c */ /* 0x040fe20003f04070 */
[----:B------:R-:W-:Y:S01]  /*0cf0*/  @!P2 IMAD.IADD R7, R7, 0x1, -R12 ;  /* 0x000000010707a824 */ /* 0x000fe200078e0a0c */
[----:B------:R-:W-:Y:S01]  /*0d00*/  ISETP.GT.U32.AND P2, PT, R12, R5, PT ;  /* 0x000000050c00720c */ /* 0x000fe20003f44070 */
[----:B------:R-:W-:-:S02]  /*0d10*/  IMAD.SHL.U32 R8, R18, 0x4, RZ ;  /* 0x0000000412087824 */ /* 0x000fc400078e00ff */
[----:B------:R-:W-:Y:S01]  /*0d20*/  IMAD.MOV.U32 R20, RZ, RZ, R2 ;  /* 0x000000ffff147224 */ /* 0x000fe200078e0002 */
[----:B------:R-:W-:Y:S01]  /*0d30*/  ISETP.GT.U32.AND P3, PT, R12, R7, PT ;  /* 0x000000070c00720c */ /* 0x000fe20003f64070 */
[----:B------:R-:W-:Y:S01]  /*0d40*/  IMAD R13, R38, R30, RZ ;  /* 0x0000001e260d7224 */ /* 0x000fe200078e02ff */
[----:B------:R-:W-:Y:S01]  /*0d50*/  LOP3.LUT R8, R8, 0x10, RZ, 0xc0, !PT ;  /* 0x0000001008087812 */ /* 0x000fe200078ec0ff */
[----:B------:R-:W-:Y:S01]  /*0d60*/  @!P5 IMAD.MOV R20, RZ, RZ, -R20 ;  /* 0x000000ffff14d224 */ /* 0x000fe200078e0a14 */
[----:B------:R-:W-:Y:S01]  /*0d70*/  ISETP.GE.AND P5, PT, R6, RZ, PT ;  /* 0x000000ff0600720c */ /* 0x000fe20003fa6270 */
[--C-:B------:R-:W-:Y:S01]  /*0d80*/  @!P6 IMAD.IADD R4, R4, 0x1, -R12.reuse ;  /* 0x000000010404e824 */ /* 0x100fe200078e0a0c */
[----:B------:R-:W-:Y:S01]  /*0d90*/  ISETP.GE.AND P6, PT, R21, RZ, PT ;  /* 0x000000ff1500720c */ /* 0x000fe20003fc6270 */
[--C-:B------:R-:W-:Y:S01]  /*0da0*/  @!P0 IMAD.IADD R3, R3, 0x1, -R12.reuse ;  /* 0x0000000103038824 */ /* 0x100fe200078e0a0c */
[----:B------:R-:W-:Y:S01]  /*0db0*/  ISETP.GE.AND P0, PT, R14, RZ, PT ;  /* 0x000000ff0e00720c */ /* 0x000fe20003f06270 */
[--C-:B------:R-:W-:Y:S01]  /*0dc0*/  @!P2 IMAD.IADD R5, R5, 0x1, -R12.reuse ;  /* 0x000000010505a824 */ /* 0x100fe200078e0a0c */
[----:B------:R-:W-:Y:S01]  /*0dd0*/  ISETP.GE.AND P2, PT, R16, RZ, PT ;  /* 0x000000ff1000720c */ /* 0x000fe20003f46270 */
[----:B------:R-:W-:Y:S01]  /*0de0*/  IMAD R15, R30, 0x2, R13 ;  /* 0x000000021e0f7824 */ /* 0x000fe200078e020d */
[----:B------:R-:W-:Y:S01]  /*0df0*/  R2UR UR12, R8 ;  /* 0x00000000080c72ca */ /* 0x000fe200000e0000 */
[----:B------:R-:W-:Y:S01]  /*0e00*/  @!P3 IMAD.IADD R7, R7, 0x1, -R12 ;  /* 0x000000010707b824 */ /* 0x000fe200078e0a0c */
[----:B------:R-:W-:Y:S01]  /*0e10*/  @!P4 LOP3.LUT R20, RZ, R10, RZ, 0x33, !PT ;  /* 0x0000000aff14c212 */ /* 0x000fe200078e33ff */
[----:B------:R-:W-:Y:S01]  /*0e20*/  IMAD R43, R30, 0x2, R15 ;  /* 0x000000021e2b7824 */ /* 0x000fe200078e020f */
[----:B------:R-:W-:Y:S01]  /*0e30*/  ISETP.NE.AND P3, PT, R11, RZ, PT ;  /* 0x000000ff0b00720c */ /* 0x000fe20003f65270 */
[----:B------:R-:W-:Y:S01]  /*0e40*/  @!P5 IMAD.MOV R3, RZ, RZ, -R3 ;  /* 0x000000ffff03d224 */ /* 0x000fe200078e0a03 */
[----:B------:R-:W-:Y:S01]  /*0e50*/  LOP3.LUT R2, RZ, R11, RZ, 0x33, !PT ;  /* 0x0000000bff027212 */ /* 0x000fe200078e33ff */
[----:B------:R-:W-:-:S02]  /*0e60*/  @!P6 IMAD.MOV R7, RZ, RZ, -R7 ;  /* 0x000000ffff07e224 */ /* 0x000fc400078e0a07 */
[----:B------:R-:W-:Y:S01]  /*0e70*/  @!P0 IMAD.MOV R4, RZ, RZ, -R4 ;  /* 0x000000ffff048224 */ /* 0x000fe200078e0a04 */
[----:B------:R-:W-:Y:S01]  /*0e80*/  ISETP.GT.AND P0, PT, R39, 0x1f, PT ;  /* 0x0000001f2700780c */ /* 0x000fe20003f04270 */
[----:B------:R-:W-:Y:S01]  /*0e90*/  @!P2 IMAD.MOV R5, RZ, RZ, -R5 ;  /* 0x000000ffff05a224 */ /* 0x000fe200078e0a05 */
[----:B------:R-:W-:Y:S01]  /*0ea0*/  SEL R42, R2, R3, !P3 ;  /* 0x00000003022a7207 */ /* 0x000fe20005800000 */
[----:B------:R-:W-:Y:S01]  /*0eb0*/  IMAD R20, R20, R29, RZ ;  /* 0x0000001d14147224 */ /* 0x000fe200078e02ff */
[----:B------:R-:W-:Y:S01]  /*0ec0*/  LOP3.LUT R29, R0, 0xff, RZ, 0xc0, !PT ;  /* 0x000000ff001d7812 */ /* 0x000fe200078ec0ff */
[----:B------:R-:W-:Y:S01]  /*0ed0*/  UIADD3 UR12, UPT, UPT, UR12, UR5, UR10 ;  /* 0x000000050c0c7290 */ /* 0x000fe2000fffe00a */
[----:B------:R-:W-:Y:S01]  /*0ee0*/  SEL R25, R2, R7, !P3 ;  /* 0x0000000702197207 */ /* 0x000fe20005800000 */
[----:B------:R-:W-:Y:S01]  /*0ef0*/  IMAD R45, R30, 0x2, R43 ;  /* 0x000000021e2d7824 */ /* 0x000fe200078e022b */
[C---:B------:R-:W-:Y:S02]  /*0f00*/  SEL R46, R2.reuse, R4, !P3 ;  /* 0x00000004022e7207 */ /* 0x040fe40005800000 */
[----:B------:R-:W-:-:S02]  /*0f10*/  SEL R47, R2, R5, !P3 ;  /* 0x00000005022f7207 */ /* 0x000fc40005800000 */
[----:B------:R-:W-:Y:S02]  /*0f20*/  ISETP.NE.U32.AND P2, PT, R29, RZ, PT ;  /* 0x000000ff1d00720c */ /* 0x000fe40003f45070 */
[----:B------:R-:W-:Y:S01]  /*0f30*/  ISETP.LT.AND P4, PT, R51, R28, P0 ;  /* 0x0000001c3300720c */ /* 0x000fe20000781270 */
[----:B----4-:R-:W-:-:S12]  /*0f40*/  @P1 BRA `(.L_x_5) ;  /* 0x0000000000181947 */ /* 0x010fd80003800000 */
[----:B------:R-:W-:Y:S01]  /*0f50*/  ELECT P3, URZ, PT ;  /* 0x0000000000ff782f */ /* 0x000fe20003860000 */
[----:B------:R-:W-:Y:S01]  /*0f60*/  IMAD.MOV.U32 R2, RZ, RZ, 0x1 ;  /* 0x00000001ff027424 */ /* 0x000fe200078e00ff */
[----:B------:R-:W-:Y:S01]  /*0f70*/  UMOV UR5, 0x40 ;  /* 0x0000004000057882 */ /* 0x000fe20000000000 */
[----:B------:R-:W-:Y:S01]  /*0f80*/  UVIRTCOUNT.DEALLOC.SMPOOL 0x80 ;  /* 0x000000800000784c */ /* 0x000fe20000000000 */
[----:B------:R-:W-:-:S09]  /*0f90*/  ULEA UR5, UR4, UR5, 0x18 ;  /* 0x0000000504057291 */ /* 0x000fd2000f8ec0ff */
[----:B------:R1:W-:Y:S03]  /*0fa0*/  @P3 STS.U8 [UR5], R2 ;  /* 0x00000002ff003988 */ /* 0x0003e60008000005 */
.L_x_5:
[----:B------:R-:W-:Y:S01]  /*0fb0*/  STTM.x16 tmem[UR12], RZ ;  /* 0x000000ff000079ed */ /* 0x000fe2000824000c */
[----:B------:R-:W2:Y:S02]  /*0fc0*/  FENCE.VIEW.ASYNC.T ;  /* 0x00000000000073c6 */ /* 0x000ea40000000200 */
[----:B--2---:R-:W-:Y:S01]  /*0fd0*/  VOTEU.ALL UP0, P2 ;  /* 0x0000000000ff7886 */ /* 0x004fe20001000000 */
[----:B------:R-:W-:Y:S01]  /*0fe0*/  VOTEU.ALL UP1, P2 ;  /* 0x0000000000ff7886 */ /* 0x000fe20001020000 */
[----:B------:R-:W-:Y:S01]  /*0ff0*/  IMAD R3, R30, 0x2, R45 ;  /* 0x000000021e037824 */ /* 0x000fe200078e022d */
[----:B------:R-:W-:Y:S01]  /*1000*/  ISETP.LT.AND P3, PT, R55, R28, P0 ;  /* 0x0000001c3700720c */ /* 0x000fe20000761270 */
[----:B------:R-:W-:Y:S01]  /*1010*/  IMAD.SHL.U32 R24, R20, 0x2, RZ ;  /* 0x0000000214187824 */ /* 0x000fe200078e00ff */
[----:B------:R-:W-:-:S04]  /*1020*/  @!UP0 UIADD3 UR4, UPT, UPT, -UR6, 0x100000, URZ ;  /* 0x0010000006048890 */ /* 0x000fc8000fffe1ff */
[----:B------:R-:W-:Y:S02]  /*1030*/  @!UP0 USHF.L.U32 UR5, UR4, 0xb, URZ ;  /* 0x0000000b04058899 */ /* 0x000fe400080006ff */
[----:B------:R-:W-:Y:S01]  /*1040*/  @!UP0 USHF.L.U32 UR4, UR4, 0x1, URZ ;  /* 0x0000000104048899 */ /* 0x000fe200080006ff */
[----:B------:R-:W-:Y:S01]  /*1050*/  BAR.SYNC.DEFER_BLOCKING 0x0 ;  /* 0x0000000000007b1d */ /* 0x000fe20000010000 */
[----:B------:R-:W-:Y:S01]  /*1060*/  IMAD R5, R30, 0x2, R3 ;  /* 0x000000021e057824 */ /* 0x000fe200078e0203 */
[----:B------:R-:W-:Y:S02]  /*1070*/  ISETP.LT.AND P5, PT, R53, R28, P0 ;  /* 0x0000001c3500720c */ /* 0x000fe400007a1270 */
[----:B------:R-:W-:Y:S01]  /*1080*/  IADD3 R44, P6, PT, R24, UR16, RZ ;  /* 0x00000010182c7c10 */ /* 0x000fe2000ffde0ff */
[----:B------:R-:W-:-:S03]  /*1090*/  IMAD R17, R30, 0x2, R5 ;  /* 0x000000021e117824 */ /* 0x000fc600078e0205 */
[----:B------:R-:W-:Y:S01]  /*10a0*/  LEA.HI.X.SX32 R40, R20, UR17, 0x1, P6 ;  /* 0x0000001114287c11 */ /* 0x000fe2000b0f0eff */
[----:B------:R-:W-:Y:S01]  /*10b0*/  IMAD R23, R30, 0x2, R17 ;  /* 0x000000021e177824 */ /* 0x000fe200078e0211 */
[----:B-1----:R-:W-:-:S03]  /*10c0*/  LEA R2, P6, R3, R44, 0x1 ;  /* 0x0000002c03027211 */ /* 0x002fc600078c08ff */
[C---:B------:R-:W-:Y:S01]  /*10d0*/  IMAD R7, R30.reuse, 0x2, R23 ;  /* 0x000000021e077824 */ /* 0x040fe200078e0217 */
[----:B------:R-:W-:Y:S02]  /*10e0*/  LEA.HI.X.SX32 R3, R3, R40, 0x1, P6 ;  /* 0x0000002803037211 */ /* 0x000fe400030f0eff */
[----:B------:R-:W-:Y:S01]  /*10f0*/  PRMT R33, RZ, 0x7610, R33 ;  /* 0x00007610ff217816 */ /* 0x000fe20000000021 */
[----:B------:R-:W1:Y:S02]  /*1100*/  FENCE.VIEW.ASYNC.S ;  /* 0x00000000000073c6 */ /* 0x000e640000000000 */
[----:B-1----:R1:W2:Y:S02]  /*1110*/  @!UP1 SYNCS.EXCH.64 URZ, [UR13], UR4 ;  /* 0x000000040dff95b2 */ /* 0x0022a40008000100 */
[----:B--2---:R-:W-:Y:S01]  /*1120*/  BAR.SYNC.DEFER_BLOCKING 0x0 ;  /* 0x0000000000007b1d */ /* 0x004fe20000010000 */
[----:B------:R-:W-:Y:S01]  /*1130*/  IMAD R9, R30, 0x2, R7 ;  /* 0x000000021e097824 */ /* 0x000fe200078e0207 */
[----:B------:R-:W-:-:S02]  /*1140*/  LEA R4, P6, R5, R44, 0x1 ;  /* 0x0000002c05047211 */ /* 0x000fc400078c08ff */
[----:B------:R-:W-:Y:S01]  /*1150*/  LOP3.LUT R57, R38, 0x12, RZ, 0xfc, !PT ;  /* 0x0000001226397812 */ /* 0x000fe200078efcff */
[C---:B------:R-:W-:Y:S01]  /*1160*/  IMAD R19, R30.reuse, 0x2, R9 ;  /* 0x000000021e137824 */ /* 0x040fe200078e0209 */
[----:B------:R-:W-:Y:S02]  /*1170*/  LEA.HI.X.SX32 R5, R5, R40, 0x1, P6 ;  /* 0x0000002805057211 */ /* 0x000fe400030f0eff */
[----:B------:R-:W-:Y:S01]  /*1180*/  ISETP.LT.AND P6, PT, R57, R28, P0 ;  /* 0x0000001c3900720c */ /* 0x000fe200007c1270 */
[----:B------:R-:W-:Y:S01]  /*1190*/  IMAD R21, R30, 0x2, R19 ;  /* 0x000000021e157824 */ /* 0x000fe200078e0213 */
[----:B------:R-:W-:Y:S01]  /*11a0*/  PRMT R26, RZ, 0x7610, R26 ;  /* 0x00007610ff1a7816 */ /* 0x000fe2000000001a */
[----:B-1----:R-:W1:Y:S01]  /*11b0*/  LDCU UR4, c[0x0][0x3b0] ;  /* 0x00007600ff0477ac */ /* 0x002e620008000800 */
[----:B------:R-:W-:Y:S01]  /*11c0*/  LOP3.LUT R59, R38, 0x18, RZ, 0xfc, !PT ;  /* 0x00000018263b7812 */ /* 0x000fe200078efcff */
[----:B------:R2:W3:Y:S01]  /*11d0*/  @P4 LDG.E.U16 R27, desc[UR24][R2.64] ;  /* 0x00000018021b4981 */ /* 0x0004e2000c1e1500 */
[----:B------:R-:W-:-:S02]  /*11e0*/  LEA R6, P4, R7, R44, 0x1 ;  /* 0x0000002c07067211 */ /* 0x000fc400078808ff */
[----:B------:R-:W-:Y:S01]  /*11f0*/  PRMT R62, RZ, 0x7610, R62 ;  /* 0x00007610ff3e7816 */ /* 0x000fe2000000003e */
[----:B------:R4:W5:Y:S01]  /*1200*/  @P5 LDG.E.U16 R26, desc[UR24][R4.64] ;  /* 0x00000018041a5981 */ /* 0x000962000c1e1500 */
[----:B------:R-:W-:-:S05]  /*1210*/  LEA.HI.X.SX32 R7, R7, R40, 0x1, P4 ;  /* 0x0000002807077211 */ /* 0x000fca00020f0eff */
[----:B------:R0:W5:Y:S01]  /*1220*/  @P3 LDG.E.U16 R33, desc[UR24][R6.64] ;  /* 0x0000001806213981 */ /* 0x000162000c1e1500 */
[----:B------:R-:W-:Y:S01]  /*1230*/  LEA R8, P3, R9, R44, 0x1 ;  /* 0x0000002c09087211 */ /* 0x000fe200078608ff */
[----:B--2---:R-:W-:-:S03]  /*1240*/  IMAD R3, R30, 0x2, R21 ;  /* 0x000000021e037824 */ /* 0x004fc600078e0215 */
[----:B------:R-:W-:Y:S02]  /*1250*/  LEA.HI.X.SX32 R9, R9, R40, 0x1, P3 ;  /* 0x0000002809097211 */ /* 0x000fe400018f0eff */
[----:B------:R-:W-:Y:S01]  /*1260*/  ISETP.LT.AND P3, PT, R59, R28, P0 ;  /* 0x0000001c3b00720c */ /* 0x000fe20000761270 */
[----:B----4-:R-:W-:Y:S01]  /*1270*/  IMAD R5, R30, 0x2, R3 ;  /* 0x000000021e057824 */ /* 0x010fe200078e0203 */
[----:B------:R-:W-:Y:S01]  /*1280*/  LOP3.LUT R61, R38, 0x1a, RZ, 0xfc, !PT ;  /* 0x0000001a263d7812 */ /* 0x000fe200078efcff */
[----:B------:R2:W4:Y:S01]  /*1290*/  @P6 LDG.E.U16 R62, desc[UR24][R8.64] ;  /* 0x00000018083e6981 */ /* 0x000522000c1e1500 */
[----:B0-----:R-:W-:Y:S02]  /*12a0*/  LEA R6, P5, R3, R44, 0x1 ;  /* 0x0000002c03067211 */ /* 0x001fe400078a08ff */
[----:B------:R-:W-:Y:S02]  /*12b0*/  PRMT R37, RZ, 0x7610, R37 ;  /* 0x00007610ff257816 */ /* 0x000fe40000000025 */
[----:B------:R-:W-:-:S02]  /*12c0*/  ISETP.LT.AND P4, PT, R61, R28, P0 ;  /* 0x0000001c3d00720c */ /* 0x000fc40000781270 */
[C---:B------:R-:W-:Y:S02]  /*12d0*/  LOP3.LUT R63, R38.reuse, 0xc, RZ, 0xfc, !PT ;  /* 0x0000000c263f7812 */ /* 0x040fe400078efcff */
[----:B------:R-:W-:Y:S02]  /*12e0*/  LEA R10, P6, R5, R44, 0x1 ;  /* 0x0000002c050a7211 */ /* 0x000fe400078c08ff */
[----:B------:R-:W-:Y:S02]  /*12f0*/  LEA.HI.X.SX32 R7, R3, R40, 0x1, P5 ;  /* 0x0000002803077211 */ /* 0x000fe400028f0eff */
[----:B------:R-:W-:Y:S02]  /*1300*/  LOP3.LUT R65, R38, 0x14, RZ, 0xfc, !PT ;  /* 0x0000001426417812 */ /* 0x000fe400078efcff */
[----:B------:R-:W-:Y:S01]  /*1310*/  ISETP.LT.AND P5, PT, R63, R28, P0 ;  /* 0x0000001c3f00720c */ /* 0x000fe200007a1270 */
[----:B------:R0:W4:Y:S01]  /*1320*/  @P3 LDG.E.U16 R37, desc[UR24][R6.64] ;  /* 0x0000001806253981 */ /* 0x000122000c1e1500 */
[----:B------:R-:W-:-:S02]  /*1330*/  LEA.HI.X.SX32 R11, R5, R40, 0x1, P6 ;  /* 0x00000028050b7211 */ /* 0x000fc400030f0eff */
[----:B------:R-:W-:Y:S02]  /*1340*/  LEA R2, P6, R17, R44, 0x1 ;  /* 0x0000002c11027211 */ /* 0x000fe400078c08ff */
[----:B------:R-:W-:Y:S02]  /*1350*/  ISETP.LT.AND P3, PT, R65, R28, P0 ;  /* 0x0000001c4100720c */ /* 0x000fe40000761270 */
[----:B------:R-:W-:Y:S02]  /*1360*/  PRMT R52, RZ, 0x7610, R52 ;  /* 0x00007610ff347816 */ /* 0x000fe40000000034 */
[----:B------:R-:W-:Y:S02]  /*1370*/  LEA.HI.X.SX32 R3, R17, R40, 0x1, P6 ;  /* 0x0000002811037211 */ /* 0x000fe400030f0eff */
[----:B------:R-:W-:Y:S02]  /*1380*/  LOP3.LUT R67, R38, 0x1c, RZ, 0xfc, !PT ;  /* 0x0000001c26437812 */ /* 0x000fe400078efcff */
[----:B------:R-:W-:Y:S01]  /*1390*/  LEA R4, P6, R19, R44, 0x1 ;  /* 0x0000002c13047211 */ /* 0x000fe200078c08ff */
[----:B------:R-:W4:Y:S01]  /*13a0*/  @P4 LDG.E.U16 R52, desc[UR24][R10.64] ;  /* 0x000000180a344981 */ /* 0x000f22000c1e1500 */
[----:B------:R-:W-:-:S02]  /*13b0*/  LOP3.LUT R50, R0, 0x1f, RZ, 0xc0, !PT ;  /* 0x0000001f00327812 */ /* 0x000fc400078ec0ff */
[----:B------:R-:W-:Y:S01]  /*13c0*/  PRMT R54, RZ, 0x7610, R54 ;  /* 0x00007610ff367816 */ /* 0x000fe20000000036 */
[----:B--2---:R-:W-:Y:S01]  /*13d0*/  IMAD R9, R30, 0x2, R5 ;  /* 0x000000021e097824 */ /* 0x004fe200078e0205 */
[----:B------:R-:W-:Y:S01]  /*13e0*/  PRMT R56, RZ, 0x7610, R56 ;  /* 0x00007610ff387816 */ /* 0x000fe20000000038 */
[----:B------:R-:W-:Y:S01]  /*13f0*/  IMAD R8, R50, R31, RZ ;  /* 0x0000001f32087224 */ /* 0x000fe200078e02ff */
[----:B------:R-:W-:Y:S02]  /*1400*/  ISETP.LT.AND P4, PT, R67, R28, P0 ;  /* 0x0000001c4300720c */ /* 0x000fe40000781270 */
[----:B------:R-:W-:Y:S01]  /*1410*/  LEA.HI.X.SX32 R5, R19, R40, 0x1, P6 ;  /* 0x0000002813057211 */ /* 0x000fe200030f0eff */
[----:B------:R1:W2:Y:S01]  /*1420*/  @P5 LDG.E.U16 R54, desc[UR24][R2.64] ;  /* 0x0000001802365981 */ /* 0x0002a2000c1e1500 */
[----:B0-----:R-:W-:-:S03]  /*1430*/  LEA R6, P5, R9, R44, 0x1 ;  /* 0x0000002c09067211 */ /* 0x001fc600078a08ff */
[----:B------:R0:W2:Y:S01]  /*1440*/  @P3 LDG.E.U16 R56, desc[UR24][R4.64] ;  /* 0x0000001804383981 */ /* 0x0000a2000c1e1500 */
[C---:B------:R-:W-:Y:S02]  /*1450*/  LEA R32, P3, R8.reuse, UR18, 0x1 ;  /* 0x0000001208207c11 */ /* 0x040fe4000f8608ff */
[----:B------:R-:W-:Y:S02]  /*1460*/  PRMT R58, RZ, 0x7610, R58 ;  /* 0x00007610ff3a7816 */ /* 0x000fe4000000003a */
[----:B------:R-:W-:Y:S02]  /*1470*/  LEA.HI.X.SX32 R7, R9, R40, 0x1, P5 ;  /* 0x0000002809077211 */ /* 0x000fe400028f0eff */
[----:B------:R-:W-:Y:S02]  /*1480*/  LEA.HI.X.SX32 R36, R8, UR19, 0x1, P3 ;  /* 0x0000001308247c11 */ /* 0x000fe400098f0eff */
[----:B------:R-:W-:Y:S01]  /*1490*/  ISETP.LT.AND P3, PT, R38, R28, P0 ;  /* 0x0000001c2600720c */ /* 0x000fe20000761270 */
[----:B------:R0:W2:Y:S01]  /*14a0*/  @P4 LDG.E.U16 R58, desc[UR24][R6.64] ;  /* 0x00000018063a4981 */ /* 0x0000a2000c1e1500 */
[----:B------:R-:W-:-:S02]  /*14b0*/  LEA R16, P4, R13, R44, 0x1 ;  /* 0x0000002c0d107211 */ /* 0x000fc400078808ff */
[----:B------:R-:W-:Y:S01]  /*14c0*/  LEA R14, P5, R15, R44, 0x1 ;  /* 0x0000002c0f0e7211 */ /* 0x000fe200078a08ff */
[----:B------:R-:W-:Y:S01]  /*14d0*/  IMAD R9, R30, 0x2, R9 ;  /* 0x000000021e097824 */ /* 0x000fe200078e0209 */
[----:B------:R-:W-:Y:S02]  /*14e0*/  PRMT R41, RZ, 0x7610, R41 ;  /* 0x00007610ff297816 */ /* 0x000fe40000000029 */
[----:B------:R-:W-:Y:S02]  /*14f0*/  LEA.HI.X.SX32 R17, R13, R40, 0x1, P4 ;  /* 0x000000280d117211 */ /* 0x000fe400020f0eff */
[----:B------:R-:W-:Y:S02]  /*1500*/  LEA R22, P6, R23, R44, 0x1 ;  /* 0x0000002c17167211 */ /* 0x000fe400078c08ff */
[----:B------:R-:W-:Y:S02]  /*1510*/  LEA.HI.X.SX32 R15, R15, R40, 0x1, P5 ;  /* 0x000000280f0f7211 */ /* 0x000fe400028f0eff */
[----:B------:R-:W-:-:S02]  /*1520*/  LOP3.LUT R69, R38, 0xe, RZ, 0xfc, !PT ;  /* 0x0000000e26457812 */ /* 0x000fc400078efcff */
[----:B------:R-:W-:Y:S01]  /*1530*/  LOP3.LUT R71, R38, 0x16, RZ, 0xfc, !PT ;  /* 0x0000001626477812 */ /* 0x000fe200078efcff */
[----:B-1----:R-:W-:Y:S01]  /*1540*/  IMAD R2, R42, UR4, RZ ;  /* 0x000000042a027c24 */ /* 0x002fe2000f8e02ff */
[-C--:B------:R-:W-:Y:S01]  /*1550*/  LEA R12, P4, R43, R44.reuse, 0x1 ;  /* 0x0000002c2b0c7211 */ /* 0x080fe200078808ff */
[----:B------:R-:W2:Y:S01]  /*1560*/  @P3 LDG.E.U16 R41, desc[UR24][R16.64] ;  /* 0x0000001810293981 */ /* 0x000ea2000c1e1500 */
[----:B------:R-:W-:Y:S02]  /*1570*/  LEA R10, P5, R45, R44, 0x1 ;  /* 0x0000002c2d0a7211 */ /* 0x000fe400078a08ff */
[-C--:B------:R-:W-:Y:S02]  /*1580*/  LEA.HI.X.SX32 R23, R23, R40.reuse, 0x1, P6 ;  /* 0x0000002817177211 */ /* 0x080fe400030f0eff */
[----:B------:R-:W-:Y:S01]  /*1590*/  LEA.HI.X.SX32 R13, R43, R40, 0x1, P4 ;  /* 0x000000282b0d7211 */ /* 0x000fe200020f0eff */
[----:B------:R-:W-:Y:S01]  /*15a0*/  IMAD R3, R46, UR4, RZ ;  /* 0x000000042e037c24 */ /* 0x000fe2000f8e02ff */
[----:B------:R-:W-:-:S02]  /*15b0*/  LEA R42, P6, R9, R44, 0x1 ;  /* 0x0000002c092a7211 */ /* 0x000fc400078c08ff */
[----:B------:R-:W-:Y:S02]  /*15c0*/  LEA.HI.X.SX32 R11, R45, R40, 0x1, P5 ;  /* 0x000000282d0b7211 */ /* 0x000fe400028f0eff */
[----:B------:R-:W-:Y:S02]  /*15d0*/  ISETP.LT.AND P4, PT, R69, R28, P0 ;  /* 0x0000001c4500720c */ /* 0x000fe40000781270 */
[----:B------:R-:W-:Y:S02]  /*15e0*/  LEA R44, P5, R21, R44, 0x1 ;  /* 0x0000002c152c7211 */ /* 0x000fe400078a08ff */
[----:B------:R-:W-:Y:S01]  /*15f0*/  ISETP.LT.AND P3, PT, R71, R28, P0 ;  /* 0x0000001c4700720c */ /* 0x000fe20000761270 */
[----:B------:R-:W-:Y:S01]  /*1600*/  IMAD R25, R25, UR4, RZ ;  /* 0x0000000419197c24 */ /* 0x000fe2000f8e02ff */
[-C--:B------:R-:W-:Y:S01]  /*1610*/  LEA.HI.X.SX32 R43, R9, R40.reuse, 0x1, P6 ;  /* 0x00000028092b7211 */ /* 0x080fe200030f0eff */
[----:B0-----:R-:W-:Y:S01]  /*1620*/  IMAD R5, R47, UR4, RZ ;  /* 0x000000042f057c24 */ /* 0x001fe2000f8e02ff */
[----:B------:R-:W-:-:S02]  /*1630*/  LEA.HI.X.SX32 R45, R21, R40, 0x1, P5 ;  /* 0x00000028152d7211 */ /* 0x000fc400028f0eff */
[CC--:B------:R-:W-:Y:S02]  /*1640*/  LEA R8, P6, R2.reuse, R32.reuse, 0x1 ;  /* 0x0000002002087211 */ /* 0x0c0fe400078c08ff */
[C---:B------:R-:W-:Y:S02]  /*1650*/  LEA R6, P5, R3.reuse, R32, 0x1 ;  /* 0x0000002003067211 */ /* 0x040fe400078a08ff */
[----:B------:R-:W-:Y:S02]  /*1660*/  PRMT R85, RZ, 0x7610, R85 ;  /* 0x00007610ff557816 */ /* 0x000fe40000000055 */
[----:B------:R-:W-:Y:S02]  /*1670*/  PRMT R87, RZ, 0x7610, R87 ;  /* 0x00007610ff577816 */ /* 0x000fe40000000057 */
[-C--:B------:R-:W-:Y:S02]  /*1680*/  LEA.HI.X.SX32 R9, R2, R36.reuse, 0x1, P6 ;  /* 0x0000002402097211 */ /* 0x080fe400030f0eff */
[----:B------:R-:W-:Y:S01]  /*1690*/  LEA.HI.X.SX32 R7, R3, R36, 0x1, P5 ;  /* 0x0000002403077211 */ /* 0x000fe200028f0eff */
[----:B------:R0:W2:Y:S01]  /*16a0*/  @P4 LDG.E.U16 R85, desc[UR24][R22.64] ;  /* 0x0000001816554981 */ /* 0x0000a2000c1e1500 */
[----:B------:R-:W-:-:S02]  /*16b0*/  LOP3.LUT R75, R38, 0x2, RZ, 0xfc, !PT ;  /* 0x00000002264b7812 */ /* 0x000fc400078efcff */
[-C--:B------:R-:W-:Y:S01]  /*16c0*/  LEA R4, P6, R5, R32.reuse, 0x1 ;  /* 0x0000002005047211 */ /* 0x080fe200078c08ff */
[----:B------:R-:W2:Y:S01]  /*16d0*/  @P3 LDG.E.U16 R87, desc[UR24][R44.64] ;  /* 0x000000182c573981 */ /* 0x000ea2000c1e1500 */
[----:B------:R-:W-:Y:S02]  /*16e0*/  LEA R2, P5, R25, R32, 0x1 ;  /* 0x0000002019027211 */ /* 0x000fe400078a08ff */
[C---:B------:R-:W-:Y:S02]  /*16f0*/  LOP3.LUT R77, R38.reuse, 0x4, RZ, 0xfc, !PT ;  /* 0x00000004264d7812 */ /* 0x040fe400078efcff */
[C---:B------:R-:W-:Y:S02]  /*1700*/  LOP3.LUT R73, R38.reuse, 0x1e, RZ, 0xfc, !PT ;  /* 0x0000001e26497812 */ /* 0x040fe400078efcff */
[----:B------:R-:W-:Y:S02]  /*1710*/  LOP3.LUT R79, R38, 0x6, RZ, 0xfc, !PT ;  /* 0x00000006264f7812 */ /* 0x000fe400078efcff */
[----:B------:R-:W-:-:S02]  /*1720*/  ISETP.LT.AND P4, PT, R75, R28, P0 ;  /* 0x0000001c4b00720c */ /* 0x000fc40000781270 */
[-C--:B------:R-:W-:Y:S02]  /*1730*/  LEA.HI.X.SX32 R5, R5, R36.reuse, 0x1, P6 ;  /* 0x0000002405057211 */ /* 0x080fe400030f0eff */
[----:B------:R-:W-:Y:S02]  /*1740*/  LEA.HI.X.SX32 R3, R25, R36, 0x1, P5 ;  /* 0x0000002419037211 */ /* 0x000fe400028f0eff */
[-C--:B------:R-:W-:Y:S02]  /*1750*/  ISETP.LT.AND P3, PT, R77, R28.reuse, P0 ;  /* 0x0000001c4d00720c */ /* 0x080fe40000761270 */
[-C--:B------:R-:W-:Y:S02]  /*1760*/  ISETP.LT.AND P6, PT, R73, R28.reuse, P0 ;  /* 0x0000001c4900720c */ /* 0x080fe400007c1270 */
[-C--:B------:R-:W-:Y:S02]  /*1770*/  ISETP.LT.AND P5, PT, R79, R28.reuse, P0 ;  /* 0x0000001c4f00720c */ /* 0x080fe400007a1270 */
[----:B------:R-:W-:-:S02]  /*1780*/  ISETP.LT.AND P0, PT, R50, R28, P0 ;  /* 0x0000001c3200720c */ /* 0x000fc40000701270 */
[----:B------:R-:W-:Y:S02]  /*1790*/  PRMT R68, RZ, 0x7610, R68 ;  /* 0x00007610ff447816 */ /* 0x000fe40000000044 */
[----:B------:R-:W-:Y:S02]  /*17a0*/  PRMT R66, RZ, 0x7610, R66 ;  /* 0x00007610ff427816 */ /* 0x000fe40000000042 */
[----:B------:R-:W-:Y:S02]  /*17b0*/  PRMT R89, RZ, 0x7610, R89 ;  /* 0x00007610ff597816 */ /* 0x000fe40000000059 */
[----:B------:R-:W-:Y:S01]  /*17c0*/  PRMT R99, RZ, 0x7610, R99 ;  /* 0x00007610ff637816 */ /* 0x000fe20000000063 */
[----:B------:R-:W2:Y:S01]  /*17d0*/  @P4 LDG.E.U16 R68, desc[UR24][R14.64] ;  /* 0x000000180e444981 */ /* 0x000ea2000c1e1500 */
[----:B------:R-:W-:Y:S02]  /*17e0*/  PRMT R97, RZ, 0x7610, R97 ;  /* 0x00007610ff617816 */ /* 0x000fe40000000061 */
[----:B------:R-:W-:Y:S01]  /*17f0*/  PRMT R91, RZ, 0x7610, R91 ;  /* 0x00007610ff5b7816 */ /* 0x000fe2000000005b */
[----:B------:R-:W2:Y:S01]  /*1800*/  @P3 LDG.E.U16 R66, desc[UR24][R12.64] ;  /* 0x000000180c423981 */ /* 0x000ea2000c1e1500 */
[----:B------:R-:W-:-:S02]  /*1810*/  PRMT R95, RZ, 0x7610, R95 ;  /* 0x00007610ff5f7816 */ /* 0x000fc4000000005f */
[----:B------:R-:W-:Y:S01]  /*1820*/  PRMT R93, RZ, 0x7610, R93 ;  /* 0x00007610ff5d7816 */ /* 0x000fe2000000005d */
[----:B------:R1:W2:Y:S04]  /*1830*/  @P6 LDG.E.U16 R89, desc[UR24][R42.64] ;  /* 0x000000182a596981 */ /* 0x0002a8000c1e1500 */
[----:B------:R-:W2:Y:S04]  /*1840*/  @P5 LDG.E.U16 R99, desc[UR24][R10.64] ;  /* 0x000000180a635981 */ /* 0x000ea8000c1e1500 */
[----:B------:R-:W2:Y:S04]  /*1850*/  @P0 LDG.E.U16 R97, desc[UR24][R8.64] ;  /* 0x0000001808610981 */ /* 0x000ea8000c1e1500 */
[----:B------:R-:W2:Y:S04]  /*1860*/  @P0 LDG.E.U16 R91, desc[UR24][R6.64] ;  /* 0x00000018065b0981 */ /* 0x000ea8000c1e1500 */
[----:B------:R-:W2:Y:S04]  /*1870*/  @P0 LDG.E.U16 R95, desc[UR24][R4.64] ;  /* 0x00000018045f0981 */ /* 0x000ea8000c1e1500 */
[----:B------:R-:W2:Y:S01]  /*1880*/  @P0 LDG.E.U16 R93, desc[UR24][R2.64] ;  /* 0x00000018025d0981 */ /* 0x000ea2000c1e1500 */
[----:B0-----:R-:W-:-:S04]  /*1890*/  IMAD R23, R38, R30, RZ ;  /* 0x0000001e26177224 */ /* 0x001fc800078e02ff */
[----:B------:R-:W-:-:S04]  /*18a0*/  IMAD R23, R30, 0x2, R23 ;  /* 0x000000021e177824 */ /* 0x000fc800078e0217 */
[----:B------:R-:W-:Y:S01]  /*18b0*/  IMAD R23, R30, 0x2, R23 ;  /* 0x000000021e177824 */ /* 0x000fe200078e0217 */
[----:B------:R-:W-:-:S03]  /*18c0*/  SHF.R.S32.HI R22, RZ, 0x7, R0 ;  /* 0x00000007ff167819 */ /* 0x000fc60000011400 */
[----:B------:R-:W-:Y:S01]  /*18d0*/  IMAD R25, R30, 0x2, R23 ;  /* 0x000000021e197824 */ /* 0x000fe200078e0217 */
[----:B------:R-:W-:-:S03]  /*18e0*/  SGXT R22, R22, 0x1 ;  /* 0x000000011616781a */ /* 0x000fc60000000200 */
[----:B------:R-:W-:Y:S01]  /*18f0*/  IMAD R25, R30, 0x2, R25 ;  /* 0x000000021e197824 */ /* 0x000fe200078e0219 */
[----:B------:R-:W-:Y:S01]  /*1900*/  LOP3.LUT R22, R22, 0x90, RZ, 0xc0, !PT ;  /* 0x0000009016167812 */ /* 0x000fe200078ec0ff */
[----:B------:R-:W-:Y:S02]  /*1910*/  IMAD.SHL.U32 R23, R0, 0x2, RZ ;  /* 0x0000000200177824 */ /* 0x000fe400078e00ff */
[----:B------:R-:W-:Y:S01]  /*1920*/  IMAD R47, R30, 0x2, R25 ;  /* 0x000000021e2f7824 */ /* 0x000fe200078e0219 */
[----:B-1----:R-:W-:Y:S01]  /*1930*/  SHF.R.S32.HI R43, RZ, 0x1f, R20 ;  /* 0x0000001fff2b7819 */ /* 0x002fe20000011414 */
[----:B------:R-:W-:Y:S02]  /*1940*/  IMAD.SHL.U32 R60, R0, 0x40, RZ ;  /* 0x00000040003c7824 */ /* 0x000fe400078e00ff */
[----:B------:R-:W-:Y:S01]  /*1950*/  IMAD R45, R30, 0x2, R47 ;  /* 0x000000021e2d7824 */ /* 0x000fe200078e022f */
[----:B------:R-:W-:Y:S02]  /*1960*/  LOP3.LUT R23, R22, 0x7e, R23, 0x78, !PT ;  /* 0x0000007e16177812 */ /* 0x000fe400078e7817 */
[----:B------:R-:W-:Y:S01]  /*1970*/  SHF.L.U64.HI R64, R20, 0x1, R43 ;  /* 0x0000000114407819 */ /* 0x000fe2000001022b */
[----:B------:R-:W-:Y:S01]  /*1980*/  IMAD R43, R30, 0x2, R45 ;  /* 0x000000021e2b7824 */ /* 0x000fe200078e022d */
[----:B------:R-:W-:-:S02]  /*1990*/  LOP3.LUT R60, R23, 0x1000, R60, 0xf8, !PT ;  /* 0x00001000173c7812 */ /* 0x000fc400078ef83c */
[----:B------:R-:W-:Y:S01]  /*19a0*/  ISETP.NE.U32.AND P0, PT, R18, RZ, PT ;  /* 0x000000ff1200720c */ /* 0x000fe20003f05070 */
[----:B------:R-:W-:Y:S01]  /*19b0*/  IMAD R23, R30, 0x2, R43 ;  /* 0x000000021e177824 */ /* 0x000fe200078e022b */
[----:B------:R-:W-:Y:S02]  /*19c0*/  SHF.R.S32.HI R49, RZ, 0x1f, R25 ;  /* 0x0000001fff317819 */ /* 0x000fe40000011419 */
[----:B------:R-:W-:Y:S02]  /*19d0*/  SHF.R.S32.HI R18, RZ, 0x1f, R47 ;  /* 0x0000001fff127819 */ /* 0x000fe4000001142f */
[-C--:B------:R-:W-:Y:S02]  /*19e0*/  LEA R48, P3, R25, R24.reuse, 0x1 ;  /* 0x0000001819307211 */ /* 0x080fe400078608ff */
[----:B------:R-:W-:Y:S02]  /*19f0*/  LEA R46, P4, R47, R24, 0x1 ;  /* 0x000000182f2e7211 */ /* 0x000fe400078808ff */
[----:B------:R-:W-:-:S02]  /*1a00*/  SHF.R.S32.HI R80, RZ, 0x1f, R23 ;  /* 0x0000001fff507819 */ /* 0x000fc40000011417 */
[----:B------:R-:W-:Y:S02]  /*1a10*/  LEA R40, P5, R23, R24, 0x1 ;  /* 0x0000001817287211 */ /* 0x000fe400078a08ff */
[-C--:B------:R-:W-:Y:S01]  /*1a20*/  LEA.HI.X R49, R25, R64.reuse, R49, 0x1, P3 ;  /* 0x0000004019317211 */ /* 0x080fe200018f0c31 */
[----:B------:R-:W-:Y:S01]  /*1a30*/  IMAD R25, R30, 0x2, R23 ;  /* 0x000000021e197824 */ /* 0x000fe200078e0217 */
[----:B------:R-:W-:Y:S02]  /*1a40*/  LEA.HI.X R47, R47, R64, R18, 0x1, P4 ;  /* 0x000000402f2f7211 */ /* 0x000fe400020f0c12 */
[----:B------:R-:W-:Y:S02]  /*1a50*/  SHF.R.S32.HI R18, RZ, 0x1f, R45 ;  /* 0x0000001fff127819 */ /* 0x000fe4000001142d */
[----:B------:R-:W-:Y:S02]  /*1a60*/  LEA R44, P3, R45, R24, 0x1 ;  /* 0x000000182d2c7211 */ /* 0x000fe400078608ff */
[----:B------:R-:W-:-:S02]  /*1a70*/  SHF.R.S32.HI R82, RZ, 0x1f, R43 ;  /* 0x0000001fff527819 */ /* 0x000fc4000001142b */
[----:B------:R-:W-:Y:S02]  /*1a80*/  LEA R42, P4, R43, R24, 0x1 ;  /* 0x000000182b2a7211 */ /* 0x000fe400078808ff */
[----:B------:R-:W-:Y:S01]  /*1a90*/  LEA.HI.X R80, R23, R64, R80, 0x1, P5 ;  /* 0x0000004017507211 */ /* 0x000fe200028f0c50 */
[----:B------:R-:W-:Y:S01]  /*1aa0*/  IMAD R20, R61, R30, RZ ;  /* 0x0000001e3d147224 */ /* 0x000fe200078e02ff */
[----:B------:R-:W-:Y:S02]  /*1ab0*/  SHF.R.S32.HI R72, RZ, 0x1f, R21 ;  /* 0x0000001fff487819 */ /* 0x000fe40000011415 */
[----:B------:R-:W-:Y:S02]  /*1ac0*/  LEA R70, P5, R21, R24, 0x1 ;  /* 0x0000001815467211 */ /* 0x000fe400078a08ff */
[----:B------:R-:W-:Y:S01]  /*1ad0*/  LEA.HI.X R45, R45, R64, R18, 0x1, P3 ;  /* 0x000000402d2d7211 */ /* 0x000fe200018f0c12 */
[----:B------:R-:W-:Y:S01]  /*1ae0*/  IMAD R18, R59, R30, RZ ;  /* 0x0000001e3b127224 */ /* 0x000fe200078e02ff */
[----:B------:R-:W-:-:S02]  /*1af0*/  SHF.R.S32.HI R78, RZ, 0x1f, R25 ;  /* 0x0000001fff4e7819 */ /* 0x000fc40000011419 */
[----:B------:R-:W-:Y:S02]  /*1b00*/  LEA R36, P3, R25, R24, 0x1 ;  /* 0x0000001819247211 */ /* 0x000fe400078608ff */
[----:B------:R-:W-:Y:S02]  /*1b10*/  LEA.HI.X R82, R43, R64, R82, 0x1, P4 ;  /* 0x000000402b527211 */ /* 0x000fe400020f0c52 */
[----:B------:R-:W-:Y:S02]  /*1b20*/  SHF.R.S32.HI R76, RZ, 0x1f, R19 ;  /* 0x0000001fff4c7819 */ /* 0x000fe40000011413 */
[----:B------:R-:W-:Y:S02]  /*1b30*/  LEA R74, P4, R19, R24, 0x1 ;  /* 0x00000018134a7211 */ /* 0x000fe400078808ff */
[-C--:B------:R-:W-:Y:S01]  /*1b40*/  LEA.HI.X R72, R21, R64.reuse, R72, 0x1, P5 ;  /* 0x0000004015487211 */ /* 0x080fe200028f0c48 */
[----:B------:R-:W-:Y:S01]  /*1b50*/  IMAD.SHL.U32 R21, R20, 0x2, RZ ;  /* 0x0000000214157824 */ /* 0x000fe200078e00ff */
[-C--:B------:R-:W-:Y:S01]  /*1b60*/  LEA.HI.X R78, R25, R64.reuse, R78, 0x1, P3 ;  /* 0x00000040194e7211 */ /* 0x080fe200018f0c4e */
[----:B------:R-:W-:Y:S01]  /*1b70*/  IMAD.SHL.U32 R23, R18, 0x2, RZ ;  /* 0x0000000212177824 */ /* 0x000fe200078e00ff */
[----:B------:R-:W-:Y:S01]  /*1b80*/  LEA.HI.X R76, R19, R64, R76, 0x1, P4 ;  /* 0x00000040134c7211 */ /* 0x000fe200020f0c4c */
[----:B------:R-:W-:-:S02]  /*1b90*/  IMAD R25, R67, R30, RZ ;  /* 0x0000001e43197224 */ /* 0x000fc400078e02ff */
[----:B------:R-:W-:Y:S01]  /*1ba0*/  IMAD.HI R19, R20, 0x2, RZ ;  /* 0x0000000214137827 */ /* 0x000fe200078e02ff */
[----:B------:R-:W-:-:S03]  /*1bb0*/  IADD3 R20, P3, P4, R21, UR16, R24 ;  /* 0x0000001015147c10 */ /* 0x000fc6000fc7e018 */
[----:B------:R-:W-:Y:S01]  /*1bc0*/  IMAD R32, R73, R30, RZ ;  /* 0x0000001e49207224 */ /* 0x000fe200078e02ff */
[----:B------:R-:W-:Y:S01]  /*1bd0*/  IADD3 R22, P5, P6, R23, UR16, R24 ;  /* 0x0000001017167c10 */ /* 0x000fe2000febe018 */
[----:B------:R-:W-:Y:S01]  /*1be0*/  IMAD.HI R18, R18, 0x2, RZ ;  /* 0x0000000212127827 */ /* 0x000fe200078e02ff */
[----:B------:R-:W-:-:S04]  /*1bf0*/  @!UP0 UIADD3 UR4, UPT, UPT, -UR6, 0x100000, URZ ;  /* 0x0010000006048890 */ /* 0x000fc8000fffe1ff */
[----:B------:R-:W-:Y:S02]  /*1c00*/  @!UP0 USHF.L.U32 UR5, UR4, 0xb, URZ ;  /* 0x0000000b04058899 */ /* 0x000fe400080006ff */
[----:B------:R-:W-:Y:S01]  /*1c10*/  @!UP0 USHF.L.U32 UR4, UR4, 0x1, URZ ;  /* 0x0000000104048899 */ /* 0x000fe200080006ff */
[C---:B------:R-:W-:Y:S02]  /*1c20*/  IMAD.SHL.U32 R21, R25.reuse, 0x2, RZ ;  /* 0x0000000219157824 */ /* 0x040fe400078e00ff */
[----:B------:R-:W-:Y:S01]  /*1c30*/  IMAD.SHL.U32 R43, R32, 0x2, RZ ;  /* 0x00000002202b7824 */ /* 0x000fe200078e00ff */
[----:B------:R-:W-:Y:S01]  /*1c40*/  IADD3.X R23, PT, PT, R18, UR17, R64, P5, P6 ;  /* 0x0000001112177c10 */ /* 0x000fe2000afec440 */
[----:B------:R-:W-:Y:S01]  /*1c50*/  IMAD.HI R25, R25, 0x2, RZ ;  /* 0x0000000219197827 */ /* 0x000fe200078e02ff */
[----:B------:R-:W-:Y:S02]  /*1c60*/  IADD3 R18, P5, P6, R21, UR16, R24 ;  /* 0x0000001015127c10 */ /* 0x000fe4000febe018 */
[----:B------:R-:W-:Y:S01]  /*1c70*/  IADD3.X R21, PT, PT, R19, UR17, R64, P3, P4 ;  /* 0x0000001113157c10 */ /* 0x000fe20009fe8440 */
[----:B------:R-:W-:Y:S01]  /*1c80*/  IMAD.HI R32, R32, 0x2, RZ ;  /* 0x0000000220207827 */ /* 0x000fe200078e02ff */
[----:B------:R-:W-:Y:S01]  /*1c90*/  IADD3 R24, P3, P4, R43, UR16, R24 ;  /* 0x000000102b187c10 */ /* 0x000fe2000fc7e018 */
[----:B------:R-:W-:Y:S01]  /*1ca0*/  VOTEU.ALL UP0, P2 ;  /* 0x0000000000ff7886 */ /* 0x000fe20001000000 */
[----:B------:R-:W-:-:S02]  /*1cb0*/  IADD3.X R19, PT, PT, R25, UR17, R64, P5, P6 ;  /* 0x0000001119137c10 */ /* 0x000fc4000afec440 */
[----:B------:R-:W-:Y:S02]  /*1cc0*/  LOP3.LUT R81, R60, 0x20, RZ, 0x3c, !PT ;  /* 0x000000203c517812 */ /* 0x000fe400078e3cff */
[----:B------:R-:W-:Y:S01]  /*1cd0*/  IADD3.X R25, PT, PT, R32, UR17, R64, P3, P4 ;  /* 0x0000001120197c10 */ /* 0x000fe20009fe8440 */
[----:B------:R-:W-:Y:S01]  /*1ce0*/  IMAD.SHL.U32 R64, R29, 0x2, RZ ;  /* 0x000000021d407824 */ /* 0x000fe200078e00ff */
[----:B------:R0:W1:Y:S01]  /*1cf0*/  @!UP0 SYNCS.EXCH.64 URZ, [UR11+0x5008], UR4 ;  /* 0x005008040bff85b2 */ /* 0x0000620008000100 */
[----:B------:R-:W-:Y:S02]  /*1d00*/  SHF.R.U32.HI R43, RZ, 0x2, R0 ;  /* 0x00000002ff2b7819 */ /* 0x000fe40000011600 */
[----:B------:R-:W-:Y:S01]  /*1d10*/  LOP3.LUT R83, R60, 0x40, RZ, 0x3c, !PT ;  /* 0x000000403c537812 */ /* 0x000fe200078e3cff */
[----:B---3--:R-:W-:Y:S01]  /*1d20*/  STS.U16 [R60+UR11+0x400], R27 ;  /* 0x0004001b3c007988 */ /* 0x008fe2000800040b */
[----:B------:R-:W-:Y:S02]  /*1d30*/  LOP3.LUT R64, R64, 0x30, R43, 0x78, !PT ;  /* 0x0000003040407812 */ /* 0x000fe400078e782b */
[----:B------:R-:W-:Y:S01]  /*1d40*/  IADD3 R46, P5, PT, R46, UR16, RZ ;  /* 0x000000102e2e7c10 */ /* 0x000fe2000ffbe0ff */
[----:B-----5:R-:W-:Y:S03]  /*1d50*/  STS.U16 [R60+UR11+0x800], R33 ;  /* 0x000800213c007988 */ /* 0x020fe6000800040b */
[----:B------:R-:W-:-:S02]  /*1d60*/  IADD3.X R47, PT, PT, R47, UR17, RZ, P5, !PT ;  /* 0x000000112f2f7c10 */ /* 0x000fc4000affe4ff */
[----:B------:R-:W-:Y:S02]  /*1d70*/  IADD3 R40, P5, PT, R40, UR16, RZ ;  /* 0x0000001028287c10 */ /* 0x000fe4000ffbe0ff */
[----:B------:R-:W-:-:S04]  /*1d80*/  IADD3 R44, P3, PT, R44, UR16, RZ ;  /* 0x000000102c2c7c10 */ /* 0x000fc8000ff7e0ff */
[----:B------:R-:W-:Y:S01]  /*1d90*/  IADD3.X R45, PT, PT, R45, UR17, RZ, P3, !PT ;  /* 0x000000112d2d7c10 */ /* 0x000fe20009ffe4ff */
[----:B----4-:R3:W-:Y:S01]  /*1da0*/  STS.U16 [R60+UR11+0xc00], R37 ;  /* 0x000c00253c007988 */ /* 0x0107e2000800040b */
[----:B------:R-:W-:Y:S02]  /*1db0*/  IADD3 R36, P3, PT, R36, UR16, RZ ;  /* 0x0000001024247c10 */ /* 0x000fe4000ff7e0ff */
[----:B------:R-:W-:-:S04]  /*1dc0*/  IADD3 R48, P4, PT, R48, UR16, RZ ;  /* 0x0000001030307c10 */ /* 0x000fc8000ff9e0ff */
[----:B------:R-:W-:Y:S02]  /*1dd0*/  IADD3.X R49, PT, PT, R49, UR17, RZ, P4, !PT ;  /* 0x0000001131317c10 */ /* 0x000fe4000a7fe4ff */
[----:B---3--:R-:W-:Y:S02]  /*1de0*/  IADD3.X R37, PT, PT, R78, UR17, RZ, P3, !PT ;  /* 0x000000114e257c10 */ /* 0x008fe40009ffe4ff */
[----:B------:R-:W-:Y:S02]  /*1df0*/  ISETP.LT.OR P3, PT, R39, 0x20, P0 ;  /* 0x000000202700780c */ /* 0x000fe40000761670 */
[----:B------:R-:W-:-:S04]  /*1e00*/  IADD3 R42, P4, PT, R42, UR16, RZ ;  /* 0x000000102a2a7c10 */ /* 0x000fc8000ff9e0ff */
[----:B------:R-:W-:Y:S02]  /*1e10*/  IADD3.X R43, PT, PT, R82, UR17, RZ, P4, !PT ;  /* 0x00000011522b7c10 */ /* 0x000fe4000a7fe4ff */
[----:B------:R-:W-:Y:S01]  /*1e20*/  IADD3 R32, P4, PT, R74, UR16, RZ ;  /* 0x000000104a207c10 */ /* 0x000fe2000ff9e0ff */
[----:B------:R-:W-:Y:S01]  /*1e30*/  UMOV UR6, URZ ;  /* 0x000000ff00067c82 */ /* 0x000fe20008000000 */
[----:B--2---:R-:W-:Y:S04]  /*1e40*/  STS.U16 [R60+UR11], R41 ;  /* 0x000000293c007988 */ /* 0x004fe8000800040b */
[----:B------:R2:W-:Y:S04]  /*1e50*/  STS.U16 [R81+UR11+0x900], R62 ;  /* 0x0009003e51007988 */ /* 0x0005e8000800040b */
[----:B------:R3:W-:Y:S01]  /*1e60*/  STS.U16 [R81+UR11+0x500], R26 ;  /* 0x0005001a51007988 */ /* 0x0007e2000800040b */
[----:B--2---:R-:W-:-:S03]  /*1e70*/  LOP3.LUT R62, R60, 0x60, RZ, 0x3c, !PT ;  /* 0x000000603c3e7812 */ /* 0x004fc600078e3cff */
[----:B------:R2:W-:Y:S01]  /*1e80*/  STS.U16 [R81+UR11+0xd00], R52 ;  /* 0x000d003451007988 */ /* 0x0005e2000800040b */
[----:B------:R-:W-:Y:S02]  /*1e90*/  IADD3.X R41, PT, PT, R80, UR17, RZ, P5, !PT ;  /* 0x0000001150297c10 */ /* 0x000fe4000affe4ff */
[----:B---3--:R-:W-:Y:S02]  /*1ea0*/  IADD3 R26, P5, PT, R70, UR16, RZ ;  /* 0x00000010461a7c10 */ /* 0x008fe4000ffbe0ff */
[----:B------:R-:W-:-:S04]  /*1eb0*/  SHF.R.S32.HI R70, RZ, 0x1f, R39 ;  /* 0x0000001fff467819 */ /* 0x000fc80000011427 */
[----:B------:R-:W-:-:S04]  /*1ec0*/  LEA.HI R70, R70, R39, RZ, 0x5 ;  /* 0x0000002746467211 */ /* 0x000fc800078f28ff */
[----:B--2---:R-:W-:-:S04]  /*1ed0*/  SHF.R.S32.HI R52, RZ, 0x5, R70 ;  /* 0x00000005ff347819 */ /* 0x004fc80000011446 */
[----:B------:R-:W-:Y:S02]  /*1ee0*/  VIMNMX R52, PT, PT, R52, 0x1, !PT ;  /* 0x0000000134347848 */ /* 0x000fe40007fe0100 */
[----:B------:R-:W-:-:S03]  /*1ef0*/  IADD3.X R33, PT, PT, R76, UR17, RZ, P4, !PT ;  /* 0x000000114c217c10 */ /* 0x000fc6000a7fe4ff */
[----:B------:R-:W-:Y:S01]  /*1f00*/  VIADD R52, R52, 0xffffffff ;  /* 0xffffffff34347836 */ /* 0x000fe20000000000 */
[----:B------:R-:W-:Y:S01]  /*1f10*/  IADD3.X R27, PT, PT, R72, UR17, RZ, P5, !PT ;  /* 0x00000011481b7c10 */ /* 0x000fe2000affe4ff */
[----:B------:R0:W-:Y:S04]  /*1f20*/  STS.U16 [R81+UR11+0x100], R68 ;  /* 0x0001004451007988 */ /* 0x0001e8000800040b */
        /* <DEDUP_REMOVED lines=11> */
[----:B------:R0:W-:Y:S01]  /*1fe0*/  STS.U16 [R64+UR11+0x4600], R93 ;  /* 0x0046005d40007988 */ /* 0x0001e2000800040b */
[----:B-1----:R1:W-:Y:S06]  /*1ff0*/  MEMBAR.ALL.CTA ;  /* 0x0000000000007992 */ /* 0x0023ec0000008000 */
[----:B-1----:R-:W1:Y:S01]  /*2000*/  FENCE.VIEW.ASYNC.S ;  /* 0x00000000000073c6 */ /* 0x002e620000000000 */
[----:B------:R-:W-:Y:S01]  /*2010*/  IMAD.SHL.U32 R109, R31, 0x20, RZ ;  /* 0x000000201f6d7824 */ /* 0x000fe200078e00ff */
[----:B-1----:R-:W-:Y:S01]  /*2020*/  BAR.SYNC.DEFER_BLOCKING 0x0 ;  /* 0x0000000000007b1d */ /* 0x002fe20000010000 */
[----:B------:R-:W-:Y:S01]  /*2030*/  IMAD.SHL.U32 R107, R30, 0x20, RZ ;  /* 0x000000201e6b7824 */ /* 0x000fe200078e00ff */
[----:B------:R-:W-:-:S04]  /*2040*/  ISETP.NE.U32.AND P4, PT, R52, RZ, PT ;  /* 0x000000ff3400720c */ /* 0x000fc80003f85070 */
[----:B------:R-:W-:Y:S09]  /*2050*/  @P3 BRA `(.L_x_6) ;  /* 0x0000000000683947 */ /* 0x000ff20003800000 */
[----:B0-----:R-:W-:Y:S02]  /*2060*/  UIADD3 UR4, UPT, UPT, UR11, 0x4000, URZ ;  /* 0x000040000b047890 */ /* 0x001fe4000fffe0ff */
[----:B------:R-:W-:Y:S02]  /*2070*/  USHF.R.U32.HI UR5, URZ, 0x4, UR11 ;  /* 0x00000004ff057899 */ /* 0x000fe4000801160b */
[----:B------:R-:W-:Y:S02]  /*2080*/  USHF.R.U32.HI UR8, URZ, 0x4, UR4 ;  /* 0x00000004ff087899 */ /* 0x000fe40008011604 */
[----:B------:R-:W-:Y:S02]  /*2090*/  USGXT.U32 UR4, UR5, 0xe ;  /* 0x0000000e0504789a */ /* 0x000fe40008000000 */
[----:B------:R-:W-:Y:S01]  /*20a0*/  USGXT.U32 UR8, UR8, 0xe ;  /* 0x0000000e0808789a */ /* 0x000fe20008000000 */
[----:B------:R-:W-:Y:S01]  /*20b0*/  UMOV UR14, 0x1000080 ;  /* 0x01000080000e7882 */ /* 0x000fe20000000000 */
[----:B------:R-:W-:Y:S01]  /*20c0*/  UMOV UR15, 0x40004040 ;  /* 0x40004040000f7882 */ /* 0x000fe20000000000 */
[----:B------:R-:W-:Y:S01]  /*20d0*/  UMOV UR16, 0xfffffffe ;  /* 0xfffffffe00107882 */ /* 0x000fe20000000000 */
[----:B------:R-:W-:Y:S01]  /*20e0*/  UMOV UR17, 0x7fffbfdf ;  /* 0x7fffbfdf00117882 */ /* 0x000fe20000000000 */
[----:B------:R-:W-:Y:S01]  /*20f0*/  UMOV UR5, URZ ;  /* 0x000000ff00057c82 */ /* 0x000fe20008000000 */
[----:B------:R-:W-:Y:S01]  /*2100*/  UMOV UR9, URZ ;  /* 0x000000ff00097c82 */ /* 0x000fe20008000000 */
[----:B------:R-:W-:-:S02]  /*2110*/  ULOP3.LUT UR18, UR4, 0x1000000, URZ, 0xfc, !UPT ;  /* 0x0100000004127892 */ /* 0x000fc4000f8efcff */
[----:B------:R-:W-:Y:S02]  /*2120*/  UIADD3.64 UR14, UPT, UPT, UR4, UR14, URZ ;  /* 0x0000000e040e7297 */ /* 0x000fe4000fffe0ff */
[----:B------:R-:W-:Y:S01]  /*2130*/  UIADD3.64 UR16, UPT, UPT, UR8, -UR16, URZ ;  /* 0x8000001008107297 */ /* 0x000fe2000fffe0ff */
[----:B------:R-:W-:Y:S01]  /*2140*/  UMOV UR20, 0x0 ;  /* 0x0000000000147882 */ /* 0x000fe20000000000 */
[----:B------:R-:W-:Y:S01]  /*2150*/  UMOV UR21, 0x8088010 ;  /* 0x0808801000157882 */ /* 0x000fe20000000000 */
[----:B------:R-:W-:Y:S01]  /*2160*/  UMOV UR4, UR13 ;  /* 0x0000000d00047c82 */ /* 0x000fe20008000000 */
[----:B------:R-:W-:Y:S01]  /*2170*/  UMOV UR19, 0x40004040 ;  /* 0x4000404000137882 */ /* 0x000fe20000000000 */
[----:B------:R-:W-:Y:S01]  /*2180*/  UMOV UR9, 0x80004020 ;  /* 0x8000402000097882 */ /* 0x000fe20000000000 */
[----:B------:R-:W-:Y:S01]  /*2190*/  UMOV UR22, 0x0 ;  /* 0x0000000000167882 */ /* 0x000fe20000000000 */
[----:B------:R-:W-:Y:S01]  /*21a0*/  UMOV UR23, 0x8088010 ;  /* 0x0808801000177882 */ /* 0x000fe20000000000 */
[----:B------:R-:W-:Y:S01]  /*21b0*/  UMOV UR4, UR4 ;  /* 0x0000000400047c82 */ /* 0x000fe20008000000 */
[----:B------:R1:W-:Y:S01]  /*21c0*/  UTCHMMA gdesc[UR18], gdesc[UR8], tmem[UR10], tmem[UR20], idesc[UR21], !UPT ;  /* 0x00ff1408120075ea */ /* 0x0003e2000f80000a */
[----:B------:R1:W-:Y:S01]  /*21d0*/  UTCHMMA gdesc[UR14], gdesc[UR16], tmem[UR10], tmem[UR22], idesc[UR23], UPT ;  /* 0x00ff16100e0075ea */ /* 0x0003e2000b80000a */
[----:B------:R1:W-:Y:S01]  /*21e0*/  UTCBAR [UR4], URZ ;  /* 0x000000ff040073e9 */ /* 0x0003e200080000ff */
[----:B------:R-:W-:Y:S01]  /*21f0*/  NOP ;  /* 0x0000000000007918 */ /* 0x000fe20000000000 */
.L_x_6:
[----:B------:R-:W-:Y:S05]  /*2200*/  @!P4 BRA `(.L_x_7) ;  /* 0x00000008005cc947 */ /* 0x000fea0003800000 */
[----:B01----:R-:W-:Y:S01]  /*2210*/  UIADD3 UR4, UPT, UPT, UR11, 0x2000, URZ ;  /* 0x000020000b047890 */ /* 0x003fe2000fffe0ff */
[----:B------:R-:W-:Y:S01]  /*2220*/  VIADD R28, R28, 0xffffffe0 ;  /* 0xffffffe01c1c7836 */ /* 0x000fe20000000000 */
[----:B------:R-:W-:Y:S02]  /*2230*/  UIADD3 UR5, UPT, UPT, UR11, 0x4800, URZ ;  /* 0x000048000b057890 */ /* 0x000fe4000fffe0ff */
[----:B------:R-:W-:Y:S02]  /*2240*/  USHF.R.U32.HI UR4, URZ, 0x4, UR4 ;  /* 0x00000004ff047899 */ /* 0x000fe40008011604 */
[----:B------:R-:W-:Y:S02]  /*2250*/  USHF.R.U32.HI UR5, URZ, 0x4, UR5 ;  /* 0x00000004ff057899 */ /* 0x000fe40008011605 */
[----:B------:R-:W-:Y:S02]  /*2260*/  USGXT.U32 UR4, UR4, 0xe ;  /* 0x0000000e0404789a */ /* 0x000fe40008000000 */
[----:B------:R-:W-:Y:S01]  /*2270*/  USGXT.U32 UR8, UR5, 0xe ;  /* 0x0000000e0508789a */ /* 0x000fe20008000000 */
[----:B------:R-:W-:Y:S01]  /*2280*/  UMOV UR14, 0x1000080 ;  /* 0x01000080000e7882 */ /* 0x000fe20000000000 */
[----:B------:R-:W-:Y:S01]  /*2290*/  UMOV UR15, 0x40004040 ;  /* 0x40004040000f7882 */ /* 0x000fe20000000000 */
[----:B------:R-:W-:Y:S01]  /*22a0*/  UMOV UR5, URZ ;  /* 0x000000ff00057c82 */ /* 0x000fe20008000000 */
[----:B------:R-:W-:Y:S01]  /*22b0*/  UMOV UR16, 0xfffffffe ;  /* 0xfffffffe00107882 */ /* 0x000fe20000000000 */
[----:B------:R-:W-:Y:S01]  /*22c0*/  UMOV UR17, 0x7fffbfdf ;  /* 0x7fffbfdf00117882 */ /* 0x000fe20000000000 */
[----:B------:R-:W-:Y:S01]  /*22d0*/  UMOV UR9, URZ ;  /* 0x000000ff00097c82 */ /* 0x000fe20008000000 */
[----:B------:R-:W-:-:S02]  /*22e0*/  ULOP3.LUT UR18, UR4, 0x1000000, URZ, 0xfc, !UPT ;  /* 0x0100000004127892 */ /* 0x000fc4000f8efcff */
[----:B------:R-:W-:Y:S02]  /*22f0*/  UIADD3.64 UR14, UPT, UPT, UR4, UR14, URZ ;  /* 0x0000000e040e7297 */ /* 0x000fe4000fffe0ff */
[----:B------:R-:W-:Y:S01]  /*2300*/  UIADD3.64 UR16, UPT, UPT, UR8, -UR16, URZ ;  /* 0x8000001008107297 */ /* 0x000fe2000fffe0ff */
[----:B------:R-:W-:Y:S01]  /*2310*/  UMOV UR5, 0x1 ;  /* 0x0000000100057882 */ /* 0x000fe20000000000 */
[----:B------:R-:W-:-:S10]  /*2320*/  UMOV UR4, URZ ;  /* 0x000000ff00047c82 */ /* 0x000fd40008000000 */
.L_x_10:
[----:B------:R-:W-:Y:S01]  /*2330*/  USHF.L.U32 UR6, UR6, 0x1f, URZ ;  /* 0x0000001f06067899 */ /* 0x000fe200080006ff */
[-C--:B------:R-:W-:Y:S01]  /*2340*/  ISETP.GE.AND P4, PT, R38, R28.reuse, PT ;  /* 0x0000001c2600720c */ /* 0x080fe20003f86270 */
[----:B------:R-:W-:Y:S01]  /*2350*/  IMAD.WIDE R16, R107, 0x2, R16 ;  /* 0x000000026b107825 */ /* 0x000fe200078e0210 */
[----:B------:R-:W-:Y:S02]  /*2360*/  ISETP.GE.AND P5, PT, R51, R28, PT ;  /* 0x0000001c3300720c */ /* 0x000fe40003fa6270 */
[----:B0-----:R-:W-:Y:S01]  /*2370*/  PRMT R31, RZ, 0x7610, R31 ;  /* 0x00007610ff1f7816 */ /* 0x001fe2000000001f */
[----:B------:R-:W-:-:S04]  /*2380*/  IMAD.U32 R30, RZ, RZ, UR6 ;  /* 0x00000006ff1e7e24 */ /* 0x000fc8000f8e00ff */
[----:B------:R-:W0:Y:S02]  /*2390*/  SYNCS.PHASECHK.TRANS64.TRYWAIT P3, [UR13], R30 ;  /* 0x0000001eff0075a7 */ /* 0x000e24000806110d */
[----:B0-----:R-:W-:Y:S05]  /*23a0*/  @!P3 BRA `(.L_x_8) ;  /* 0x0000001000d4b947 */ /* 0x001fea0003800000 */
.L_x_16:
[----:B------:R-:W2:Y:S01]  /*23b0*/  @!P4 LDG.E.U16 R31, desc[UR24][R16.64] ;  /* 0x00000018101fc981 */ /* 0x000ea2000c1e1500 */
[-C--:B------:R-:W-:Y:S01]  /*23c0*/  ISETP.GE.AND P3, PT, R75, R28.reuse, PT ;  /* 0x0000001c4b00720c */ /* 0x080fe20003f66270 */
[----:B------:R-:W-:Y:S01]  /*23d0*/  IMAD.WIDE R48, R107, 0x2, R48 ;  /* 0x000000026b307825 */ /* 0x000fe200078e0230 */
[-C--:B------:R-:W-:Y:S02]  /*23e0*/  ISETP.GE.AND P4, PT, R77, R28.reuse, PT ;  /* 0x0000001c4d00720c */ /* 0x080fe40003f86270 */
[----:B------:R-:W-:Y:S01]  /*23f0*/  PRMT R87, RZ, 0x7610, R87 ;  /* 0x00007610ff577816 */ /* 0x000fe20000000057 */
[C---:B------:R-:W-:Y:S01]  /*2400*/  IMAD.WIDE R14, R107.reuse, 0x2, R14 ;  /* 0x000000026b0e7825 */ /* 0x040fe200078e020e */
[----:B------:R-:W-:Y:S02]  /*2410*/  PRMT R30, RZ, 0x7610, R30 ;  /* 0x00007610ff1e7816 */ /* 0x000fe4000000001e */
[----:B------:R-:W-:Y:S01]  /*2420*/  PRMT R54, RZ, 0x7610, R54 ;  /* 0x00007610ff367816 */ /* 0x000fe20000000036 */
[----:B------:R-:W-:Y:S01]  /*2430*/  IMAD.WIDE R12, R107, 0x2, R12 ;  /* 0x000000026b0c7825 */ /* 0x000fe200078e020c */
[----:B------:R-:W3:Y:S01]  /*2440*/  @!P5 LDG.E.U16 R87, desc[UR24][R48.64] ;  /* 0x000000183057d981 */ /* 0x000ee2000c1e1500 */
[----:B------:R-:W-:-:S02]  /*2450*/  ISETP.GE.AND P5, PT, R79, R28, PT ;  /* 0x0000001c4f00720c */ /* 0x000fc40003fa6270 */
[-C--:B------:R-:W-:Y:S01]  /*2460*/  ISETP.GE.AND P6, PT, R69, R28.reuse, PT ;  /* 0x0000001c4500720c */ /* 0x080fe20003fc6270 */
[----:B------:R-:W4:Y:S01]  /*2470*/  @!P3 LDG.E.U16 R30, desc[UR24][R14.64] ;  /* 0x000000180e1eb981 */ /* 0x000f22000c1e1500 */
[----:B------:R-:W-:-:S03]  /*2480*/  ISETP.GE.AND P3, PT, R53, R28, PT ;  /* 0x0000001c3500720c */ /* 0x000fc60003f66270 */
[----:B------:R-:W5:Y:S01]  /*2490*/  @!P4 LDG.E.U16 R54, desc[UR24][R12.64] ;  /* 0x000000180c36c981 */ /* 0x000f62000c1e1500 */
[-C--:B------:R-:W-:Y:S01]  /*24a0*/  ISETP.GE.AND P4, PT, R63, R28.reuse, PT ;  /* 0x0000001c3f00720c */ /* 0x080fe20003f86270 */
[C---:B------:R-:W-:Y:S01]  /*24b0*/  IMAD.WIDE R10, R107.reuse, 0x2, R10 ;  /* 0x000000026b0a7825 */ /* 0x040fe200078e020a */
[----:B------:R-:W-:Y:S02]  /*24c0*/  PRMT R85, RZ, 0x7610, R85 ;  /* 0x00007610ff557816 */ /* 0x000fe40000000055 */
[----:B------:R-:W-:Y:S01]  /*24d0*/  PRMT R56, RZ, 0x7610, R56 ;  /* 0x00007610ff387816 */ /* 0x000fe20000000038 */
[C---:B------:R-:W-:Y:S01]  /*24e0*/  IMAD.WIDE R42, R107.reuse, 0x2, R42 ;  /* 0x000000026b2a7825 */ /* 0x040fe200078e022a */
[----:B------:R-:W-:Y:S02]  /*24f0*/  PRMT R58, RZ, 0x7610, R58 ;  /* 0x00007610ff3a7816 */ /* 0x000fe4000000003a */
[----:B------:R-:W-:Y:S01]  /*2500*/  PRMT R89, RZ, 0x7610, R89 ;  /* 0x00007610ff597816 */ /* 0x000fe20000000059 */
[C---:B------:R-:W-:Y:S01]  /*2510*/  IMAD.WIDE R46, R107.reuse, 0x2, R46 ;  /* 0x000000026b2e7825 */ /* 0x040fe200078e022e */
[----:B------:R-:W4:Y:S03]  /*2520*/  @!P5 LDG.E.U16 R85, desc[UR24][R10.64] ;  /* 0x000000180a55d981 */ /* 0x000f26000c1e1500 */
[----:B------:R-:W-:Y:S01]  /*2530*/  IMAD.WIDE R44, R107, 0x2, R44 ;  /* 0x000000026b2c7825 */ /* 0x000fe200078e022c */
[----:B------:R-:W4:Y:S01]  /*2540*/  @!P3 LDG.E.U16 R56, desc[UR24][R46.64] ;  /* 0x000000182e38b981 */ /* 0x000f22000c1e1500 */
[----:B------:R-:W-:-:S02]  /*2550*/  ISETP.GE.AND P5, PT, R55, R28, PT ;  /* 0x0000001c3700720c */ /* 0x000fc40003fa6270 */
[-C--:B------:R-:W-:Y:S01]  /*2560*/  ISETP.GE.AND P3, PT, R57, R28.reuse, PT ;  /* 0x0000001c3900720c */ /* 0x080fe20003f66270 */
[----:B------:R-:W4:Y:S01]  /*2570*/  @!P4 LDG.E.U16 R58, desc[UR24][R44.64] ;  /* 0x000000182c3ac981 */ /* 0x000f22000c1e1500 */
[----:B------:R-:W-:-:S03]  /*2580*/  ISETP.GE.AND P4, PT, R65, R28, PT ;  /* 0x0000001c4100720c */ /* 0x000fc60003f86270 */
[----:B------:R-:W4:Y:S01]  /*2590*/  @!P6 LDG.E.U16 R89, desc[UR24][R42.64] ;  /* 0x000000182a59e981 */ /* 0x000f22000c1e1500 */
        /* <DEDUP_REMOVED lines=10> */
[----:B------:R-:W5:Y:S01]  /*2640*/  @!P4 LDG.E.U16 R68, desc[UR24][R32.64] ;  /* 0x000000182044c981 */ /* 0x000f62000c1e1500 */
[----:B------:R-:W-:-:S02]  /*2650*/  ISETP.GE.AND P5, PT, R59, R28, PT ;  /* 0x0000001c3b00720c */ /* 0x000fc40003fa6270 */
[-C--:B------:R-:W-:Y:S01]  /*2660*/  ISETP.GE.AND P4, PT, R67, R28.reuse, PT ;  /* 0x0000001c4300720c */ /* 0x080fe20003f86270 */
[----:B------:R-:W5:Y:S01]  /*2670*/  @!P3 LDG.E.U16 R66, desc[UR24][R36.64] ;  /* 0x000000182442b981 */ /* 0x000f62000c1e1500 */
[----:B------:R-:W-:-:S03]  /*2680*/  ISETP.GE.AND P3, PT, R61, R28, PT ;  /* 0x0000001c3d00720c */ /* 0x000fc60003f66270 */
[----:B------:R-:W5:Y:S01]  /*2690*/  @!P6 LDG.E.U16 R93, desc[UR24][R26.64] ;  /* 0x000000181a5de981 */ /* 0x000f62000c1e1500 */
[----:B------:R-:W-:Y:S01]  /*26a0*/  ISETP.GE.AND P6, PT, R73, R28, PT ;  /* 0x0000001c4900720c */ /* 0x000fe20003fc6270 */
[C---:B------:R-:W-:Y:S01]  /*26b0*/  IMAD.WIDE R24, R107.reuse, 0x2, R24 ;  /* 0x000000026b187825 */ /* 0x040fe200078e0218 */
[----:B------:R-:W-:Y:S02]  /*26c0*/  PRMT R95, RZ, 0x7610, R95 ;  /* 0x00007610ff5f7816 */ /* 0x000fe4000000005f */
[----:B------:R-:W-:Y:S01]  /*26d0*/  PRMT R70, RZ, 0x7610, R70 ;  /* 0x00007610ff467816 */ /* 0x000fe20000000046 */
[C---:B------:R-:W-:Y:S01]  /*26e0*/  IMAD.WIDE R18, R107.reuse, 0x2, R18 ;  /* 0x000000026b127825 */ /* 0x040fe200078e0212 */
[----:B------:R-:W-:Y:S02]  /*26f0*/  PRMT R72, RZ, 0x7610, R72 ;  /* 0x00007610ff487816 */ /* 0x000fe40000000048 */
[----:B------:R-:W-:Y:S01]  /*2700*/  PRMT R97, RZ, 0x7610, R97 ;  /* 0x00007610ff617816 */ /* 0x000fe20000000061 */
[----:B------:R-:W-:-:S03]  /*2710*/  IMAD.WIDE R20, R107, 0x2, R20 ;  /* 0x000000026b147825 */ /* 0x000fc600078e0214 */
[----:B------:R-:W5:Y:S01]  /*2720*/  @!P4 LDG.E.U16 R72, desc[UR24][R18.64] ;  /* 0x000000181248c981 */ /* 0x000f62000c1e1500 */
[----:B------:R-:W-:-:S03]  /*2730*/  IMAD.WIDE R22, R107, 0x2, R22 ;  /* 0x000000026b167825 */ /* 0x000fc600078e0216 */
[----:B------:R-:W5:Y:S04]  /*2740*/  @!P3 LDG.E.U16 R70, desc[UR24][R20.64] ;  /* 0x000000181446b981 */ /* 0x000f68000c1e1500 */
[----:B------:R-:W5:Y:S04]  /*2750*/  @!P5 LDG.E.U16 R95, desc[UR24][R22.64] ;  /* 0x00000018165fd981 */ /* 0x000f68000c1e1500 */
[----:B------:R-:W5:Y:S01]  /*2760*/  @!P6 LDG.E.U16 R97, desc[UR24][R24.64] ;  /* 0x000000181861e981 */ /* 0x000f62000c1e1500 */
[----:B------:R-:W-:Y:S01]  /*2770*/  BAR.SYNC.DEFER_BLOCKING 0x0 ;  /* 0x0000000000007b1d */ /* 0x000fe20000010000 */
[----:B------:R-:W-:Y:S01]  /*2780*/  ISETP.GE.AND P3, PT, R50, R28, PT ;  /* 0x0000001c3200720c */ /* 0x000fe20003f66270 */
[----:B------:R-:W-:Y:S01]  /*2790*/  IMAD.WIDE R4, R109, 0x2, R4 ;  /* 0x000000026d047825 */ /* 0x000fe200078e0204 */
[----:B------:R-:W-:-:S02]  /*27a0*/  PRMT R99, RZ, 0x7610, R99 ;  /* 0x00007610ff637816 */ /* 0x000fc40000000063 */
[----:B------:R-:W-:Y:S01]  /*27b0*/  PRMT R101, RZ, 0x7610, R101 ;  /* 0x00007610ff657816 */ /* 0x000fe20000000065 */
[C---:B------:R-:W-:Y:S01]  /*27c0*/  IMAD.WIDE R6, R109.reuse, 0x2, R6 ;  /* 0x000000026d067825 */ /* 0x040fe200078e0206 */
[----:B------:R-:W-:Y:S02]  /*27d0*/  PRMT R103, RZ, 0x7610, R103 ;  /* 0x00007610ff677816 */ /* 0x000fe40000000067 */
[----:B------:R-:W-:Y:S01]  /*27e0*/  PRMT R105, RZ, 0x7610, R105 ;  /* 0x00007610ff697816 */ /* 0x000fe20000000069 */
[----:B------:R-:W-:-:S04]  /*27f0*/  IMAD.WIDE R8, R109, 0x2, R8 ;  /* 0x000000026d087825 */ /* 0x000fc800078e0208 */
[----:B------:R-:W-:Y:S01]  /*2800*/  IMAD.WIDE R2, R109, 0x2, R2 ;  /* 0x000000026d027825 */ /* 0x000fe200078e0202 */
[----:B------:R-:W5:Y:S04]  /*2810*/  @!P3 LDG.E.U16 R99, desc[UR24][R8.64] ;  /* 0x000000180863b981 */ /* 0x000f68000c1e1500 */
[----:B------:R-:W5:Y:S04]  /*2820*/  @!P3 LDG.E.U16 R101, desc[UR24][R6.64] ;  /* 0x000000180665b981 */ /* 0x000f68000c1e1500 */
[----:B------:R-:W5:Y:S04]  /*2830*/  @!P3 LDG.E.U16 R103, desc[UR24][R4.64] ;  /* 0x000000180467b981 */ /* 0x000f68000c1e1500 */
[----:B------:R-:W5:Y:S01]  /*2840*/  @!P3 LDG.E.U16 R105, desc[UR24][R2.64] ;  /* 0x000000180269b981 */ /* 0x000f62000c1e1500 */
[----:B------:R-:W-:-:S04]  /*2850*/  ULEA UR13, UR5, UR11, 0x3 ;  /* 0x0000000b050d7291 */ /* 0x000fc8000f8e18ff */
[----:B------:R-:W-:Y:S01]  /*2860*/  UIADD3 UR13, UPT, UPT, UR13, 0x5000, URZ ;  /* 0x000050000d0d7890 */ /* 0x000fe2000fffe0ff */
[----:B--2---:R0:W-:Y:S04]  /*2870*/  STS.U16 [R60+UR11+0x2000], R31 ;  /* 0x0020001f3c007988 */ /* 0x0041e8000800040b */
[----:B---3--:R0:W-:Y:S04]  /*2880*/  STS.U16 [R60+UR11+0x2400], R87 ;  /* 0x002400573c007988 */ /* 0x0081e8000800040b */
[----:B----4-:R0:W-:Y:S04]  /*2890*/  STS.U16 [R60+UR11+0x2800], R91 ;  /* 0x0028005b3c007988 */ /* 0x0101e8000800040b */
[----:B-----5:R0:W-:Y:S04]  /*28a0*/  STS.U16 [R60+UR11+0x2c00], R95 ;  /* 0x002c005f3c007988 */ /* 0x0201e8000800040b */
        /* <DEDUP_REMOVED lines=16> */
[----:B------:R1:W-:Y:S06]  /*29b0*/  MEMBAR.ALL.CTA ;  /* 0x0000000000007992 */ /* 0x0003ec0000008000 */
[----:B-1----:R-:W1:Y:S02]  /*29c0*/  FENCE.VIEW.ASYNC.S ;  /* 0x00000000000073c6 */ /* 0x002e640000000000 */
[----:B-1----:R-:W-:Y:S06]  /*29d0*/  BAR.SYNC.DEFER_BLOCKING 0x0 ;  /* 0x0000000000007b1d */ /* 0x002fec0000010000 */
[----:B------:R-:W-:Y:S05]  /*29e0*/  @P0 BRA `(.L_x_9) ;  /* 0x0000000000380947 */ /* 0x000fea0003800000 */
[----:B------:R-:W-:Y:S01]  /*29f0*/  UMOV UR19, 0x40004040 ;  /* 0x4000404000137882 */ /* 0x000fe20000000000 */
[----:B------:R-:W-:Y:S01]  /*2a00*/  UMOV UR20, UR8 ;  /* 0x0000000800147c82 */ /* 0x000fe20008000000 */
[----:B------:R-:W-:Y:S01]  /*2a10*/  UMOV UR21, 0x80004020 ;  /* 0x8000402000157882 */ /* 0x000fe20000000000 */
[----:B------:R-:W-:Y:S01]  /*2a20*/  UMOV UR22, 0x0 ;  /* 0x0000000000167882 */ /* 0x000fe20000000000 */
[----:B------:R-:W-:Y:S01]  /*2a30*/  UMOV UR23, 0x8088010 ;  /* 0x0808801000177882 */ /* 0x000fe20000000000 */
[----:B------:R-:W-:Y:S01]  /*2a40*/  UMOV UR6, UR13 ;  /* 0x0000000d00067c82 */ /* 0x000fe20008000000 */
[----:B------:R-:W-:Y:S01]  /*2a50*/  UMOV UR7, URZ ;  /* 0x000000ff00077c82 */ /* 0x000fe20008000000 */
[----:B------:R-:W-:Y:S01]  /*2a60*/  UMOV UR26, 0x0 ;  /* 0x00000000001a7882 */ /* 0x000fe20000000000 */
[----:B------:R-:W-:Y:S01]  /*2a70*/  UMOV UR27, 0x8088010 ;  /* 0x08088010001b7882 */ /* 0x000fe20000000000 */
[----:B------:R1:W-:Y:S01]  /*2a80*/  UTCHMMA gdesc[UR18], gdesc[UR20], tmem[UR10], tmem[UR22], idesc[UR23], UPT ;  /* 0x00ff1614120075ea */ /* 0x0003e2000b80000a */
[----:B------:R-:W-:Y:S01]  /*2a90*/  UMOV UR6, UR6 ;  /* 0x0000000600067c82 */ /* 0x000fe20008000000 */
[----:B------:R1:W-:Y:S01]  /*2aa0*/  UTCHMMA gdesc[UR14], gdesc[UR16], tmem[UR10], tmem[UR26], idesc[UR27], UPT ;  /* 0x00ff1a100e0075ea */ /* 0x0003e2000b80000a */
[----:B------:R1:W-:Y:S01]  /*2ab0*/  UTCBAR [UR6], URZ ;  /* 0x000000ff060073e9 */ /* 0x0003e200080000ff */
[----:B------:R-:W-:-:S02]  /*2ac0*/  NOP ;  /* 0x0000000000007918 */ /* 0x000fc40000000000 */
.L_x_9:
[----:B------:R-:W-:Y:S01]  /*2ad0*/  UIADD3 UR5, UPT, UPT, UR5, 0x1, URZ ;  /* 0x0000000105057890 */ /* 0x000fe2000fffe0ff */
[----:B------:R-:W-:Y:S02]  /*2ae0*/  VIADD R52, R52, 0xffffffff ;  /* 0xffffffff34347836 */ /* 0x000fe40000000000 */
[----:B------:R-:W-:Y:S01]  /*2af0*/  VIADD R28, R28, 0xffffffe0 ;  /* 0xffffffe01c1c7836 */ /* 0x000fe20000000000 */
[----:B------:R-:W-:Y:S02]  /*2b00*/  UISETP.GT.AND UP0, UPT, UR5, 0x1, UPT ;  /* 0x000000010500788c */ /* 0x000fe4000bf04270 */
[----:B------:R-:W-:Y:S02]  /*2b10*/  ISETP.NE.U32.AND P3, PT, R52, RZ, PT ;  /* 0x000000ff3400720c */ /* 0x000fe40003f65070 */
[----:B-1----:R-:W-:Y:S02]  /*2b20*/  USEL UR6, URZ, 0x1, !UP0 ;  /* 0x00000001ff067887 */ /* 0x002fe4000c000000 */
[----:B------:R-:W-:-:S02]  /*2b30*/  USEL UR5, UR5, URZ, !UP0 ;  /* 0x000000ff05057287 */ /* 0x000fc4000c000000 */
[----:B------:R-:W-:-:S03]  /*2b40*/  ULOP3.LUT UR7, UR4, UR6, URZ, 0x3c, !UPT ;  /* 0x0000000604077292 */ /* 0x000fc6000f8e3cff */
[----:B------:R-:W-:-:S04]  /*2b50*/  UMOV UR6, UR4 ;  /* 0x0000000400067c82 */ /* 0x000fc80008000000 */
[----:B------:R-:W-:Y:S01]  /*2b60*/  UMOV UR4, UR7 ;  /* 0x0000000700047c82 */ /* 0x000fe20008000000 */
[----:B------:R-:W-:Y:S05]  /*2b70*/  @P3 BRA `(.L_x_10) ;  /* 0xfffffff400ec3947 */ /* 0x000fea000383ffff */
.L_x_7:
[----:B------:R-:W-:-:S13]  /*2b80*/  ISETP.GE.AND P0, PT, R39, 0x20, PT ;  /* 0x000000202700780c */ /* 0x000fda0003f06270 */
[----:B------:R-:W-:Y:S05]  /*2b90*/  @!P0 BRA `(.L_x_11) ;  /* 0x0000000000108947 */ /* 0x000fea0003800000 */
[----:B------:R-:W-:-:S06]  /*2ba0*/  USHF.L.U32 UR6, UR6, 0x1f, URZ ;  /* 0x0000001f06067899 */ /* 0x000fcc00080006ff */
[----:B------:R-:W-:-:S04]  /*2bb0*/  IMAD.U32 R2, RZ, RZ, UR6 ;  /* 0x00000006ff027e24 */ /* 0x000fc8000f8e00ff */
[----:B------:R-:W2:Y:S02]  /*2bc0*/  SYNCS.PHASECHK.TRANS64.TRYWAIT P0, [UR13], R2 ;  /* 0x00000002ff0075a7 */ /* 0x000ea4000800110d */
[----:B--2---:R-:W-:Y:S05]  /*2bd0*/  @!P0 BRA `(.L_x_12) ;  /* 0x0000000800d48947 */ /* 0x004fea0003800000 */
.L_x_11:
[----:B------:R-:W-:Y:S01]  /*2be0*/  BAR.SYNC.DEFER_BLOCKING 0x0 ;  /* 0x0000000000007b1d */ /* 0x000fe20000010000 */
[C---:B------:R-:W-:Y:S02]  /*2bf0*/  LOP3.LUT R2, R0.reuse, 0x80, RZ, 0xc0, !PT ;  /* 0x0000008000027812 */ /* 0x040fe400078ec0ff */
[----:B------:R-:W-:Y:S02]  /*2c00*/  LOP3.LUT R3, R0, 0x7f, RZ, 0xc0, !PT ;  /* 0x0000007f00037812 */ /* 0x000fe400078ec0ff */
[----:B------:R-:W-:Y:S01]  /*2c10*/  LEA R0, R2, UR11, 0x5 ;  /* 0x0000000b02007c11 */ /* 0x000fe2000f8e28ff */
[----:B01----:R-:W0:Y:S01]  /*2c20*/  LDCU UR4, c[0x0][0x3b4] ;  /* 0x00007680ff0477ac */ /* 0x003e220008000800 */
[----:B------:R-:W-:Y:S02]  /*2c30*/  LEA R29, R29, UR11, 0x4 ;  /* 0x0000000b1d1d7c11 */ /* 0x000fe4000f8e20ff */
[----:B------:R-:W-:Y:S01]  /*2c40*/  LOP3.LUT R31, R35, 0xa, R38, 0xfe, !PT ;  /* 0x0000000a231f7812 */ /* 0x000fe200078efe26 */
[----:B------:R-:W-:Y:S01]  /*2c50*/  IMAD R0, R3, 0x10, R0 ;  /* 0x0000001003007824 */ /* 0x000fe200078e0200 */
[----:B------:R-:W1:Y:S01]  /*2c60*/  LDCU UR5, c[0x0][0x3b8] ;  /* 0x00007700ff0577ac */ /* 0x000e620008000800 */
[----:B------:R-:W-:-:S02]  /*2c70*/  LOP3.LUT R30, R35, 0x10, R38, 0xfe, !PT ;  /* 0x00000010231e7812 */ /* 0x000fc400078efe26 */
[C-C-:B------:R-:W-:Y:S02]  /*2c80*/  LOP3.LUT R28, R35.reuse, 0x16, R38.reuse, 0xfe, !PT ;  /* 0x00000016231c7812 */ /* 0x140fe400078efe26 */
[C-C-:B------:R-:W-:Y:S02]  /*2c90*/  LOP3.LUT R26, R35.reuse, 0x1a, R38.reuse, 0xfe, !PT ;  /* 0x0000001a231a7812 */ /* 0x140fe400078efe26 */
[C-C-:B------:R-:W-:Y:S02]  /*2ca0*/  LOP3.LUT R27, R35.reuse, 0x18, R38.reuse, 0xfe, !PT ;  /* 0x00000018231b7812 */ /* 0x140fe400078efe26 */
[C-C-:B------:R-:W-:Y:S02]  /*2cb0*/  LOP3.LUT R25, R35.reuse, 0x1c, R38.reuse, 0xfe, !PT ;  /* 0x0000001c23197812 */ /* 0x140fe400078efe26 */
[----:B------:R-:W-:Y:S01]  /*2cc0*/  LOP3.LUT R24, R35, 0x1e, R38, 0xfe, !PT ;  /* 0x0000001e23187812 */ /* 0x000fe200078efe26 */
[----:B------:R-:W2:Y:S02]  /*2cd0*/  @!P2 SYNCS.CCTL.IV [UR11+0x5000] ;  /* 0x00500000ff00a9b1 */ /* 0x000ea4000800000b */
[----:B--2---:R-:W-:Y:S06]  /*2ce0*/  BAR.SYNC.DEFER_BLOCKING 0x0 ;  /* 0x0000000000007b1d */ /* 0x004fec0000010000 */
[----:B------:R-:W2:Y:S01]  /*2cf0*/  LDTM.x16 R4, tmem[UR12] ;  /* 0x0000000c000479ee */ /* 0x000ea20008240000 */
[----:B------:R-:W3:Y:S01]  /*2d00*/  LDCU.128 UR12, c[0x0][0x390] ;  /* 0x00007200ff0c77ac */ /* 0x000ee20008000c00 */
[----:B------:R-:W4:Y:S01]  /*2d10*/  @!P2 SYNCS.CCTL.IV [UR11+0x5008] ;  /* 0x00500800ff00a9b1 */ /* 0x000f22000800000b */
[----:B------:R-:W-:Y:S01]  /*2d20*/  NOP ;  /* 0x0000000000007918 */ /* 0x000fe20000000000 */
[C---:B---3--:R-:W-:Y:S01]  /*2d30*/  ISETP.GE.AND P0, PT, R34.reuse, UR14, PT ;  /* 0x0000000e22007c0c */ /* 0x048fe2000bf06270 */
[----:B0-----:R-:W-:Y:S01]  /*2d40*/  IMAD R34, R34, UR4, RZ ;  /* 0x0000000422227c24 */ /* 0x001fe2000f8e02ff */
[----:B--2---:R-:W-:-:S02]  /*2d50*/  F2FP.F16.F32.PACK_AB R4, R6, R4 ;  /* 0x000000040604723e */ /* 0x004fc400000000ff */
[----:B------:R-:W-:Y:S02]  /*2d60*/  F2FP.F16.F32.PACK_AB R20, R7, R5 ;  /* 0x000000050714723e */ /* 0x000fe400000000ff */
[----:B------:R-:W-:Y:S02]  /*2d70*/  F2FP.F16.F32.PACK_AB R5, R10, R8 ;  /* 0x000000080a05723e */ /* 0x000fe400000000ff */
[----:B------:R-:W-:Y:S02]  /*2d80*/  F2FP.F16.F32.PACK_AB R21, R11, R9 ;  /* 0x000000090b15723e */ /* 0x000fe400000000ff */
[----:B------:R-:W-:Y:S02]  /*2d90*/  F2FP.F16.F32.PACK_AB R6, R14, R12 ;  /* 0x0000000c0e06723e */ /* 0x000fe400000000ff */
[----:B------:R-:W-:Y:S02]  /*2da0*/  F2FP.F16.F32.PACK_AB R22, R15, R13 ;  /* 0x0000000d0f16723e */ /* 0x000fe400000000ff */
[----:B------:R-:W-:-:S02]  /*2db0*/  F2FP.F16.F32.PACK_AB R7, R18, R16 ;  /* 0x000000101207723e */ /* 0x000fc400000000ff */
[----:B------:R-:W-:Y:S02]  /*2dc0*/  F2FP.F16.F32.PACK_AB R23, R19, R17 ;  /* 0x000000111317723e */ /* 0x000fe400000000ff */
[C-C-:B------:R-:W-:Y:S01]  /*2dd0*/  LOP3.LUT R17, R35.reuse, 0x8, R38.reuse, 0xfe, !PT ;  /* 0x0000000823117812 */ /* 0x140fe200078efe26 */
[----:B----4-:R0:W-:Y:S01]  /*2de0*/  STS.128 [R0], R4 ;  /* 0x0000000400007388 */ /* 0x0101e20000000c00 */
[C-C-:B------:R-:W-:Y:S02]  /*2df0*/  LOP3.LUT R18, R35.reuse, 0xe, R38.reuse, 0xfe, !PT ;  /* 0x0000000e23127812 */ /* 0x140fe400078efe26 */
[C-C-:B------:R-:W-:Y:S01]  /*2e00*/  LOP3.LUT R19, R35.reuse, 0xc, R38.reuse, 0xfe, !PT ;  /* 0x0000000c23137812 */ /* 0x140fe200078efe26 */
[----:B------:R2:W-:Y:S01]  /*2e10*/  STS.128 [R0+0x800], R20 ;  /* 0x0008001400007388 */ /* 0x0005e20000000c00 */
[----:B------:R-:W-:Y:S01]  /*2e20*/  BAR.SYNC.DEFER_BLOCKING 0x0 ;  /* 0x0000000000007b1d */ /* 0x000fe20000010000 */
[C-C-:B0-----:R-:W-:Y:S02]  /*2e30*/  LOP3.LUT R6, R35.reuse, 0x2, R38.reuse, 0xfe, !PT ;  /* 0x0000000223067812 */ /* 0x141fe400078efe26 */
[----:B------:R-:W-:-:S02]  /*2e40*/  LOP3.LUT R4, R35, 0x4, R38, 0xfe, !PT ;  /* 0x0000000423047812 */ /* 0x000fc400078efe26 */
[C---:B--2---:R-:W-:Y:S02]  /*2e50*/  LOP3.LUT R0, R35.reuse, R38, RZ, 0xfc, !PT ;  /* 0x0000002623007212 */ /* 0x044fe400078efcff */
[----:B------:R-:W-:Y:S02]  /*2e60*/  LEA R21, P2, R34, UR12, 0x1 ;  /* 0x0000000c22157c11 */ /* 0x000fe4000f8408ff */
[C---:B------:R-:W-:Y:S01]  /*2e70*/  ISETP.LT.AND P3, PT, R0.reuse, UR15, !P0 ;  /* 0x0000000f00007c0c */ /* 0x040fe2000c761270 */
[----:B-1----:R-:W-:Y:S01]  /*2e80*/  IMAD R0, R0, UR5, RZ ;  /* 0x0000000500007c24 */ /* 0x002fe2000f8e02ff */
[----:B------:R-:W-:Y:S02]  /*2e90*/  LEA.HI.X.SX32 R23, R34, UR13, 0x1, P2 ;  /* 0x0000000d22177c11 */ /* 0x000fe400090f0eff */
[C---:B------:R-:W-:Y:S01]  /*2ea0*/  ISETP.LT.AND P5, PT, R4.reuse, UR15, !P0 ;  /* 0x0000000f04007c0c */ /* 0x040fe2000c7a1270 */
[----:B------:R-:W-:Y:S01]  /*2eb0*/  IMAD R4, R4, UR5, RZ ;  /* 0x0000000504047c24 */ /* 0x000fe2000f8e02ff */
[----:B------:R-:W-:Y:S01]  /*2ec0*/  LEA R2, P2, R0, R21, 0x1 ;  /* 0x0000001500027211 */ /* 0x000fe200078408ff */
[----:B------:R-:W0:Y:S01]  /*2ed0*/  LDS.128 R8, [R29] ;  /* 0x000000001d087984 */ /* 0x000e220000000c00 */
[----:B------:R-:W-:-:S02]  /*2ee0*/  LOP3.LUT R5, R35, 0x6, R38, 0xfe, !PT ;  /* 0x0000000623057812 */ /* 0x000fc400078efe26 */
[----:B------:R-:W-:Y:S01]  /*2ef0*/  LEA.HI.X.SX32 R3, R0, R23, 0x1, P2 ;  /* 0x0000001700037211 */ /* 0x000fe200010f0eff */
[C---:B------:R-:W-:Y:S01]  /*2f00*/  IMAD R0, R6.reuse, UR5, RZ ;  /* 0x0000000506007c24 */ /* 0x040fe2000f8e02ff */
[----:B------:R-:W-:Y:S02]  /*2f10*/  ISETP.LT.AND P2, PT, R6, UR15, !P0 ;  /* 0x0000000f06007c0c */ /* 0x000fe4000c741270 */
[C---:B------:R-:W-:Y:S02]  /*2f20*/  LEA R14, P6, R4.reuse, R21, 0x1 ;  /* 0x00000015040e7211 */ /* 0x040fe400078c08ff */
[----:B------:R-:W-:Y:S02]  /*2f30*/  ISETP.LT.AND P4, PT, R5, UR15, !P0 ;  /* 0x0000000f05007c0c */ /* 0x000fe4000c781270 */
[----:B------:R-:W-:Y:S02]  /*2f40*/  LEA.HI.X.SX32 R15, R4, R23, 0x1, P6 ;  /* 0x00000017040f7211 */ /* 0x000fe400030f0eff */
[----:B------:R-:W-:-:S02]  /*2f50*/  LOP3.LUT R22, R35, 0x12, R38, 0xfe, !PT ;  /* 0x0000001223167812 */ /* 0x000fc400078efe26 */
[----:B------:R-:W-:Y:S01]  /*2f60*/  LOP3.LUT R20, R35, 0x14, R38, 0xfe, !PT ;  /* 0x0000001423147812 */ /* 0x000fe200078efe26 */
[----:B0-----:R0:W-:Y:S01]  /*2f70*/  @P3 STG.E.U16 desc[UR24][R2.64], R8 ;  /* 0x0000000802003986 */ /* 0x0011e2000c101518 */
[----:B------:R-:W-:-:S04]  /*2f80*/  LEA R12, P3, R0, R21, 0x1 ;  /* 0x00000015000c7211 */ /* 0x000fc800078608ff */
[----:B------:R-:W-:Y:S01]  /*2f90*/  LEA.HI.X.SX32 R13, R0, R23, 0x1, P3 ;  /* 0x00000017000d7211 */ /* 0x000fe200018f0eff */
[----:B------:R-:W-:Y:S01]  /*2fa0*/  IMAD R0, R5, UR5, RZ ;  /* 0x0000000505007c24 */ /* 0x000fe2000f8e02ff */
[C---:B------:R-:W-:Y:S01]  /*2fb0*/  ISETP.LT.AND P3, PT, R17.reuse, UR15, !P0 ;  /* 0x0000000f11007c0c */ /* 0x040fe2000c761270 */
[----:B------:R-:W1:Y:S01]  /*2fc0*/  LDS.128 R4, [R29+0x1000] ;  /* 0x001000001d047984 */ /* 0x000e620000000c00 */
[----:B------:R-:W-:Y:S01]  /*2fd0*/  IMAD R17, R17, UR5, RZ ;  /* 0x0000000511117c24 */ /* 0x000fe2000f8e02ff */
[----:B0-----:R-:W-:Y:S01]  /*2fe0*/  PRMT R3, R8, 0x7632, R3 ;  /* 0x0000763208037816 */ /* 0x001fe20000000003 */
[----:B------:R-:W-:-:S03]  /*2ff0*/  IMAD R8, R19, UR5, RZ ;  /* 0x0000000513087c24 */ /* 0x000fc6000f8e02ff */
[CC--:B------:R-:W-:Y:S01]  /*3000*/  LEA R16, P6, R17.reuse, R21.reuse, 0x1 ;  /* 0x0000001511107211 */ /* 0x0c0fe200078c08ff */
[----:B------:R0:W-:Y:S01]  /*3010*/  @P2 STG.E.U16 desc[UR24][R12.64], R3 ;  /* 0x000000030c002986 */ /* 0x0001e2000c101518 */
[C---:B------:R-:W-:Y:S02]  /*3020*/  LEA R2, P2, R0.reuse, R21, 0x1 ;  /* 0x0000001500027211 */ /* 0x040fe400078408ff */
[-C--:B------:R-:W-:Y:S01]  /*3030*/  LEA.HI.X.SX32 R17, R17, R23.reuse, 0x1, P6 ;  /* 0x0000001711117211 */ /* 0x080fe200030f0eff */
[----:B------:R2:W-:Y:S01]  /*3040*/  @P5 STG.E.U16 desc[UR24][R14.64], R9 ;  /* 0x000000090e005986 */ /* 0x0005e2000c101518 */
[----:B------:R-:W-:Y:S02]  /*3050*/  ISETP.LT.AND P5, PT, R19, UR15, !P0 ;  /* 0x0000000f13007c0c */ /* 0x000fe4000c7a1270 */
[----:B0-----:R-:W-:Y:S01]  /*3060*/  LEA.HI.X.SX32 R3, R0, R23, 0x1, P2 ;  /* 0x0000001700037211 */ /* 0x001fe200010f0eff */
[----:B------:R-:W-:Y:S01]  /*3070*/  IMAD R0, R31, UR5, RZ ;  /* 0x000000051f007c24 */ /* 0x000fe2000f8e02ff */
[----:B------:R-:W-:-:S02]  /*3080*/  PRMT R13, R9, 0x7632, R13 ;  /* 0x00007632090d7816 */ /* 0x000fc4000000000d */
[----:B------:R-:W-:Y:S01]  /*3090*/  ISETP.LT.AND P2, PT, R31, UR15, !P0 ;  /* 0x0000000f1f007c0c */ /* 0x000fe2000c741270 */
[----:B--2---:R-:W-:Y:S02]  /*30a0*/  IMAD R9, R30, UR5, RZ ;  /* 0x000000051e097c24 */ /* 0x004fe4000f8e02ff */
[----:B------:R0:W-:Y:S01]  /*30b0*/  @P4 STG.E.U16 desc[UR24][R2.64], R13 ;  /* 0x0000000d02004986 */ /* 0x0001e2000c101518 */
[----:B------:R-:W-:Y:S01]  /*30c0*/  LEA R12, P4, R0, R21, 0x1 ;  /* 0x00000015000c7211 */ /* 0x000fe200078808ff */
[----:B------:R-:W-:Y:S02]  /*30d0*/  IMAD R14, R28, UR5, RZ ;  /* 0x000000051c0e7c24 */ /* 0x000fe4000f8e02ff */
[----:B------:R2:W-:Y:S01]  /*30e0*/  @P3 STG.E.U16 desc[UR24][R16.64], R10 ;  /* 0x0000000a10003986 */ /* 0x0005e2000c101518 */
[----:B------:R-:W-:Y:S01]  /*30f0*/  IMAD R15, R26, UR5, RZ ;  /* 0x000000051a0f7c24 */ /* 0x000fe2000f8e02ff */
[----:B0-----:R-:W-:Y:S01]  /*3100*/  LEA.HI.X.SX32 R13, R0, R23, 0x1, P4 ;  /* 0x00000017000d7211 */ /* 0x001fe200020f0eff */
[----:B------:R-:W-:Y:S01]  /*3110*/  IMAD R0, R18, UR5, RZ ;  /* 0x0000000512007c24 */ /* 0x000fe2000f8e02ff */
[----:B------:R-:W-:-:S02]  /*3120*/  PRMT R3, R10, 0x7632, R3 ;  /* 0x000076320a037816 */ /* 0x000fc40000000003 */
[----:B------:R-:W-:Y:S01]  /*3130*/  ISETP.LT.AND P4, PT, R18, UR15, !P0 ;  /* 0x0000000f12007c0c */ /* 0x000fe2000c781270 */
[----:B--2---:R-:W-:Y:S01]  /*3140*/  IMAD R10, R22, UR5, RZ ;  /* 0x00000005160a7c24 */ /* 0x004fe2000f8e02ff */
[-C--:B------:R-:W-:Y:S01]  /*3150*/  LEA R18, P3, R8, R21.reuse, 0x1 ;  /* 0x0000001508127211 */ /* 0x080fe200078608ff */
[----:B------:R0:W-:Y:S01]  /*3160*/  @P2 STG.E.U16 desc[UR24][R12.64], R3 ;  /* 0x000000030c002986 */ /* 0x0001e2000c101518 */
[----:B------:R-:W-:Y:S01]  /*3170*/  LEA R2, P6, R0, R21, 0x1 ;  /* 0x0000001500027211 */ /* 0x000fe200078c08ff */
[----:B------:R-:W-:Y:S01]  /*3180*/  IMAD R16, R24, UR5, RZ ;  /* 0x0000000518107c24 */ /* 0x000fe2000f8e02ff */
[----:B------:R-:W-:Y:S02]  /*3190*/  ISETP.LT.AND P2, PT, R30, UR15, !P0 ;  /* 0x0000000f1e007c0c */ /* 0x000fe4000c741270 */
[----:B------:R-:W-:Y:S02]  /*31a0*/  LEA.HI.X.SX32 R19, R8, R23, 0x1, P3 ;  /* 0x0000001708137211 */ /* 0x000fe400018f0eff */
[----:B------:R-:W-:-:S03]  /*31b0*/  ISETP.LT.AND P3, PT, R22, UR15, !P0 ;  /* 0x0000000f16007c0c */ /* 0x000fc6000c761270 */
[----:B------:R-:W-:Y:S01]  /*31c0*/  @P5 STG.E.U16 desc[UR24][R18.64], R11 ;  /* 0x0000000b12005986 */ /* 0x000fe2000c101518 */
[----:B0-----:R-:W-:Y:S01]  /*31d0*/  LEA.HI.X.SX32 R3, R0, R23, 0x1, P6 ;  /* 0x0000001700037211 */ /* 0x001fe200030f0eff */
[----:B------:R-:W-:Y:S01]  /*31e0*/  IMAD R0, R20, UR5, RZ ;  /* 0x0000000514007c24 */ /* 0x000fe2000f8e02ff */
[----:B------:R-:W-:Y:S02]  /*31f0*/  LEA R8, P6, R9, R21, 0x1 ;  /* 0x0000001509087211 */ /* 0x000fe400078c08ff */
[----:B------:R-:W-:Y:S02]  /*3200*/  PRMT R13, R11, 0x7632, R13 ;  /* 0x000076320b0d7816 */ /* 0x000fe4000000000d */
[----:B------:R-:W-:Y:S02]  /*3210*/  LEA.HI.X.SX32 R9, R9, R23, 0x1, P6 ;  /* 0x0000001709097211 */ /* 0x000fe400030f0eff */
[----:B------:R-:W-:Y:S01]  /*3220*/  LEA R12, P5, R10, R21, 0x1 ;  /* 0x000000150a0c7211 */ /* 0x000fe200078a08ff */
[----:B------:R0:W-:Y:S01]  /*3230*/  @P4 STG.E.U16 desc[UR24][R2.64], R13 ;  /* 0x0000000d02004986 */ /* 0x0001e2000c101518 */
[----:B------:R-:W-:-:S02]  /*3240*/  ISETP.LT.AND P6, PT, R20, UR15, !P0 ;  /* 0x0000000f14007c0c */ /* 0x000fc4000c7c1270 */
[----:B------:R-:W-:Y:S01]  /*3250*/  ISETP.LT.AND P4, PT, R27, UR15, !P0 ;  /* 0x0000000f1b007c0c */ /* 0x000fe2000c781270 */
[----:B-1----:R1:W-:Y:S01]  /*3260*/  @P2 STG.E.U16 desc[UR24][R8.64], R4 ;  /* 0x0000000408002986 */ /* 0x0023e2000c101518 */
[----:B0-----:R-:W-:Y:S02]  /*3270*/  LEA.HI.X.SX32 R13, R10, R23, 0x1, P5 ;  /* 0x000000170a0d7211 */ /* 0x001fe400028f0eff */
[----:B------:R-:W-:Y:S02]  /*3280*/  LEA R10, P2, R0, R21, 0x1 ;  /* 0x00000015000a7211 */ /* 0x000fe400078408ff */
[----:B------:R-:W-:Y:S01]  /*3290*/  PRMT R3, R4, 0x7632, R3 ;  /* 0x0000763204037816 */ /* 0x000fe20000000003 */
[----:B-1----:R-:W-:Y:S01]  /*32a0*/  IMAD R4, R25, UR5, RZ ;  /* 0x0000000519047c24 */ /* 0x002fe2000f8e02ff */
[----:B------:R-:W-:Y:S01]  /*32b0*/  LEA.HI.X.SX32 R11, R0, R23, 0x1, P2 ;  /* 0x00000017000b7211 */ /* 0x000fe200010f0eff */
[----:B------:R-:W-:Y:S01]  /*32c0*/  IMAD R0, R27, UR5, RZ ;  /* 0x000000051b007c24 */ /* 0x000fe2000f8e02ff */
[----:B------:R-:W-:Y:S01]  /*32d0*/  LEA R2, P2, R14, R21, 0x1 ;  /* 0x000000150e027211 */ /* 0x000fe200078408ff */
[----:B------:R0:W-:Y:S01]  /*32e0*/  @P3 STG.E.U16 desc[UR24][R12.64], R3 ;  /* 0x000000030c003986 */ /* 0x0001e2000c101518 */
[----:B------:R-:W-:-:S02]  /*32f0*/  ISETP.LT.AND P5, PT, R28, UR15, !P0 ;  /* 0x0000000f1c007c0c */ /* 0x000fc4000c7a1270 */
[----:B------:R-:W-:Y:S01]  /*3300*/  ISETP.LT.AND P3, PT, R26, UR15, !P0 ;  /* 0x0000000f1a007c0c */ /* 0x000fe2000c761270 */
[----:B------:R-:W-:Y:S01]  /*3310*/  @P6 STG.E.U16 desc[UR24][R10.64], R5 ;  /* 0x000000050a006986 */ /* 0x000fe2000c101518 */
[----:B------:R-:W-:-:S04]  /*3320*/  LEA R8, P6, R0, R21, 0x1 ;  /* 0x0000001500087211 */ /* 0x000fc800078c08ff */
[-C--:B------:R-:W-:Y:S02]  /*3330*/  LEA.HI.X.SX32 R9, R0, R23.reuse, 0x1, P6 ;  /* 0x0000001700097211 */ /* 0x080fe400030f0eff */
[----:B------:R-:W-:Y:S02]  /*3340*/  PRMT R0, R5, 0x7632, R0 ;  /* 0x0000763205007816 */ /* 0x000fe40000000000 */
[----:B0-----:R-:W-:Y:S02]  /*3350*/  LEA.HI.X.SX32 R3, R14, R23, 0x1, P2 ;  /* 0x000000170e037211 */ /* 0x001fe400010f0eff */
[CC--:B------:R-:W-:Y:S02]  /*3360*/  LEA R12, P2, R15.reuse, R21.reuse, 0x1 ;  /* 0x000000150f0c7211 */ /* 0x0c0fe400078408ff */
[----:B------:R-:W-:Y:S01]  /*3370*/  LEA R14, P6, R4, R21, 0x1 ;  /* 0x00000015040e7211 */ /* 0x000fe200078c08ff */
[----:B------:R0:W-:Y:S01]  /*3380*/  @P5 STG.E.U16 desc[UR24][R2.64], R0 ;  /* 0x0000000002005986 */ /* 0x0001e2000c101518 */
[----:B------:R-:W-:-:S02]  /*3390*/  LEA.HI.X.SX32 R13, R15, R23, 0x1, P2 ;  /* 0x000000170f0d7211 */ /* 0x000fc400010f0eff */
[----:B------:R-:W-:Y:S01]  /*33a0*/  ISETP.LT.AND P2, PT, R25, UR15, !P0 ;  /* 0x0000000f19007c0c */ /* 0x000fe2000c741270 */
[----:B------:R1:W-:Y:S01]  /*33b0*/  @P4 STG.E.U16 desc[UR24][R8.64], R6 ;  /* 0x0000000608004986 */ /* 0x0003e2000c101518 */
[----:B------:R-:W-:Y:S02]  /*33c0*/  ISETP.LT.AND P0, PT, R24, UR15, !P0 ;  /* 0x0000000f18007c0c */ /* 0x000fe4000c701270 */
[----:B------:R-:W-:Y:S02]  /*33d0*/  LEA.HI.X.SX32 R15, R4, R23, 0x1, P6 ;  /* 0x00000017040f7211 */ /* 0x000fe400030f0eff */
[----:B------:R-:W-:Y:S02]  /*33e0*/  LEA R4, P6, R16, R21, 0x1 ;  /* 0x0000001510047211 */ /* 0x000fe400078c08ff */
[----:B0-----:R-:W-:Y:S02]  /*33f0*/  PRMT R3, R6, 0x7632, R3 ;  /* 0x0000763206037816 */ /* 0x001fe40000000003 */
[----:B------:R-:W-:-:S02]  /*3400*/  LEA.HI.X.SX32 R5, R16, R23, 0x1, P6 ;  /* 0x0000001710057211 */ /* 0x000fc400030f0eff */
[----:B-1----:R-:W-:Y:S01]  /*3410*/  PRMT R9, R7, 0x7632, R9 ;  /* 0x0000763207097816 */ /* 0x002fe20000000009 */
[----:B------:R0:W-:Y:S04]  /*3420*/  @P3 STG.E.U16 desc[UR24][R12.64], R3 ;  /* 0x000000030c003986 */ /* 0x0001e8000c101518 */
[----:B------:R0:W-:Y:S04]  /*3430*/  @P2 STG.E.U16 desc[UR24][R14.64], R7 ;  /* 0x000000070e002986 */ /* 0x0001e8000c101518 */
[----:B------:R0:W-:Y:S01]  /*3440*/  @P0 STG.E.U16 desc[UR24][R4.64], R9 ;  /* 0x0000000904000986 */ /* 0x0001e2000c101518 */
[----:B------:R-:W-:Y:S06]  /*3450*/  BAR.SYNC.DEFER_BLOCKING 0x0 ;  /* 0x0000000000007b1d */ /* 0x000fec0000010000 */
[----:B------:R-:W-:Y:S05]  /*3460*/  @P1 BRA `(.L_x_13) ;  /* 0x00000000009c1947 */ /* 0x000fea0003800000 */
[----:B------:R-:W1:Y:S01]  /*3470*/  S2UR UR5, SR_CgaCtaId ;  /* 0x00000000000579c3 */ /* 0x000e620000008800 */
[----:B------:R-:W-:Y:S01]  /*3480*/  NOP ;  /* 0x0000000000007918 */ /* 0x000fe20000000000 */
[----:B------:R-:W-:Y:S01]  /*3490*/  UMOV UR4, 0x50 ;  /* 0x0000005000047882 */ /* 0x000fe20000000000 */
[----:B------:R-:W-:Y:S02]  /*34a0*/  IMAD.U32 R0, RZ, RZ, UR10 ;  /* 0x0000000aff007e24 */ /* 0x000fe4000f8e00ff */
[----:B0-----:R-:W-:-:S03]  /*34b0*/  IMAD.MOV.U32 R3, RZ, RZ, 0x1 ;  /* 0x00000001ff037424 */ /* 0x001fc600078e00ff */
[----:B------:R-:W-:-:S04]  /*34c0*/  LOP3.LUT R0, R0, 0xffff, RZ, 0xc0, !PT ;  /* 0x0000ffff00007812 */ /* 0x000fc800078ec0ff */
[----:B------:R-:W-:-:S05]  /*34d0*/  SHF.R.U32.HI R0, RZ, 0x5, R0 ;  /* 0x00000005ff007819 */ /* 0x000fca0000011600 */
[----:B------:R-:W-:Y:S01]  /*34e0*/  VIADD R2, R0, 0x10 ;  /* 0x0000001000027836 */ /* 0x000fe20000000000 */
[----:B------:R-:W-:Y:S01]  /*34f0*/  SHF.L.U32 R0, R3, R0, RZ ;  /* 0x0000000003007219 */ /* 0x000fe200000006ff */
[----:B-1----:R-:W-:-:S03]  /*3500*/  ULEA UR6, UR5, UR4, 0x18 ;  /* 0x0000000405067291 */ /* 0x002fc6000f8ec0ff */
[----:B------:R-:W-:-:S04]  /*3510*/  SHF.L.U32 R3, R3, R2, RZ ;  /* 0x0000000203037219 */ /* 0x000fc800000006ff */
[----:B------:R-:W-:Y:S02]  /*3520*/  LOP3.LUT R0, R3, R0, RZ, 0xfc, !PT ;  /* 0x0000000003007212 */ /* 0x000fe400078efcff */
[----:B------:R-:W0:Y:S02]  /*3530*/  LDS R5, [UR6] ;  /* 0x00000006ff057984 */ /* 0x000e240008000800 */
[C---:B------:R-:W-:Y:S02]  /*3540*/  LOP3.LUT R2, R0.reuse, 0xffff, RZ, 0xc0, !PT ;  /* 0x0000ffff00027812 */ /* 0x040fe400078ec0ff */
[----:B0-----:R-:W-:-:S04]  /*3550*/  LOP3.LUT R3, R0, 0xffff, R5, 0x80, !PT ;  /* 0x0000ffff00037812 */ /* 0x001fc800078e8005 */
[----:B------:R-:W-:-:S13]  /*3560*/  ISETP.NE.AND P0, PT, R3, R2, PT ;  /* 0x000000020300720c */ /* 0x000fda0003f05270 */
[----:B------:R-:W-:Y:S05]  /*3570*/  @P0 BRA `(.L_x_14) ;  /* 0x0000000000500947 */ /* 0x000fea0003800000 */
[----:B------:R-:W-:Y:S02]  /*3580*/  SHF.R.U32.HI R5, RZ, 0x10, R5 ;  /* 0x00000010ff057819 */ /* 0x000fe40000011605 */
[----:B------:R-:W-:-:S04]  /*3590*/  SHF.R.U32.HI R2, RZ, 0x10, R0 ;  /* 0x00000010ff027819 */ /* 0x000fc80000011600 */
[----:B------:R-:W-:-:S04]  /*35a0*/  LOP3.LUT R5, R5, R2, RZ, 0xc0, !PT ;  /* 0x0000000205057212 */ /* 0x000fc800078ec0ff */
[----:B------:R-:W-:-:S13]  /*35b0*/  ISETP.NE.AND P0, PT, R5, R2, PT ;  /* 0x000000020500720c */ /* 0x000fda0003f05270 */
[----:B------:R-:W-:Y:S05]  /*35c0*/  @P0 BRA `(.L_x_15) ;  /* 0x0000000000300947 */ /* 0x000fea0003800000 */
[----:B------:R-:W-:Y:S01]  /*35d0*/  R2UR UR4, R0 ;  /* 0x00000000000472ca */ /* 0x000fe200000e0000 */
[----:B------:R-:W-:Y:S01]  /*35e0*/  VOTEU.ANY UR5, UPT, PT ;  /* 0x0000000000057886 */ /* 0x000fe200038e0100 */
[----:B------:R-:W0:Y:S01]  /*35f0*/  S2R R0, SR_LANEID ;  /* 0x0000000000007919 */ /* 0x000e220000000000 */
[----:B------:R-:W-:-:S10]  /*3600*/  UFLO.U32 UR5, UR5 ;  /* 0x00000005000572bd */ /* 0x000fd400080e0000 */
[----:B------:R-:W-:-:S06]  /*3610*/  ULOP3.LUT UR4, URZ, UR4, URZ, 0x33, !UPT ;  /* 0x00000004ff047292 */ /* 0x000fcc000f8e33ff */
[----:B------:R-:W-:-:S04]  /*3620*/  IMAD.U32 R2, RZ, RZ, UR4 ;  /* 0x00000004ff027e24 */ /* 0x000fc8000f8e00ff */
[----:B------:R-:W1:Y:S02]  /*3630*/  REDUX UR7, R2 ;  /* 0x00000000020773c4 */ /* 0x000e640000000000 */
[----:B------:R2:W-:Y:S01]  /*3640*/  UTCATOMSWS.AND URZ, UR4 ;  /* 0x0000000400ff79e3 */ /* 0x0005e20008000000 */
[----:B0-----:R-:W-:Y:S01]  /*3650*/  ISETP.EQ.U32.AND P0, PT, R0, UR5, PT ;  /* 0x0000000500007c0c */ /* 0x001fe2000bf02070 */
[----:B-1----:R-:W-:-:S12]  /*3660*/  IMAD.U32 R0, RZ, RZ, UR7 ;  /* 0x00000007ff007e24 */ /* 0x002fd8000f8e00ff */
[----:B------:R2:W-:Y:S01]  /*3670*/  @P0 ATOMS.AND RZ, [UR6], R0 ;  /* 0x00000000ffff098c */ /* 0x0005e2000a800006 */
[----:B------:R-:W-:Y:S05]  /*3680*/  BRA `(.L_x_13) ;  /* 0x0000000000147947 */ /* 0x000fea0003800000 */
.L_x_15:
[----:B------:R-:W-:-:S07]  /*3690*/  MOV R2, 0x36b0 ;  /* 0x000036b000027802 */ /* 0x000fce0000000f00 */
[----:B------:R-:W-:Y:S05]  /*36a0*/  CALL.REL.NOINC `($__internal_0_$__cuda_sm10x_tcgen05_guardrail_trap_col_being_dealloced_not_returned_by_alloc) ;  /* 0x00000000002c7944 */ /* 0x000fea0003c00000 */
[----:B------:R-:W-:Y:S05]  /*36b0*/  BRA `(.L_x_13) ;  /* 0x0000000000087947 */ /* 0x000fea0003800000 */
.L_x_14:
[----:B------:R-:W-:-:S07]  /*36c0*/  MOV R2, 0x36e0 ;  /* 0x000036e000027802 */ /* 0x000fce0000000f00 */
[----:B------:R-:W-:Y:S05]  /*36d0*/  CALL.REL.NOINC `($__internal_2_$__cuda_sm10x_tcgen05_guardrail_trap_unallocated_columns_being_dealloced) ;  /* 0x0000000000387944 */ /* 0x000fea0003c00000 */
.L_x_13:
[----:B------:R-:W-:Y:S01]  /*36e0*/  NOP ;  /* 0x0000000000007918 */ /* 0x000fe20000000000 */
[----:B--2---:R-:W-:Y:S05]  /*36f0*/  EXIT ;  /* 0x000000000000794d */ /* 0x004fea0003800000 */
.L_x_8:
[----:B------:R-:W0:Y:S02]  /*3700*/  SYNCS.PHASECHK.TRANS64.TRYWAIT P3, [UR13], R30 ;  /* 0x0000001eff0075a7 */ /* 0x000e24000806110d */
[----:B0-----:R-:W-:Y:S05]  /*3710*/  @!P3 BRA `(.L_x_8) ;  /* 0xfffffffc00f8b947 */ /* 0x001fea000383ffff */
[----:B------:R-:W-:Y:S05]  /*3720*/  BRA `(.L_x_16) ;  /* 0xffffffec00207947 */ /* 0x000fea000383ffff */
.L_x_12:
[----:B------:R-:W2:Y:S02]  /*3730*/  SYNCS.PHASECHK.TRANS64.TRYWAIT P0, [UR13], R2 ;  /* 0x00000002ff0075a7 */ /* 0x000ea4000800110d */
[----:B--2---:R-:W-:Y:S05]  /*3740*/  @!P0 BRA `(.L_x_12) ;  /* 0xfffffffc00f88947 */ /* 0x004fea000383ffff */
[----:B------:R-:W-:Y:S05]  /*3750*/  BRA `(.L_x_11) ;  /* 0xfffffff400207947 */ /* 0x000fea000383ffff */
        .weak           $__internal_0_$__cuda_sm10x_tcgen05_guardrail_trap_col_being_dealloced_not_returned_by_alloc
        .type           $__internal_0_$__cuda_sm10x_tcgen05_guardrail_trap_col_being_dealloced_not_returned_by_alloc,@function
        .size           $__internal_0_$__cuda_sm10x_tcgen05_guardrail_trap_col_being_dealloced_not_returned_by_alloc,($__internal_1_$__cuda_sm10x_tcgen05_guardrail_trap_phase_invalid_during_alloc - $__internal_0_$__cuda_sm10x_tcgen05_guardrail_trap_col_being_dealloced_not_returned_by_alloc)
$__internal_0_$__cuda_sm10x_tcgen05_guardrail_trap_col_being_dealloced_not_returned_by_alloc:
[----:B------:R-:W-:Y:S05]  /*3760*/  BPT.TRAP 0x1 ;  /* 0x000000040000795c */ /* 0x000fea0000300000 */
[----:B------:R-:W-:-:S04]  /*3770*/  IMAD.MOV.U32 R3, RZ, RZ, 0x0 ;  /* 0x00000000ff037424 */ /* 0x000fc800078e00ff */
[----:B------:R-:W-:Y:S05]  /*3780*/  RET.REL.NODEC R2 `(matmul_kernel) ;  /* 0xffffffc8021c7950 */ /* 0x000fea0003c3ffff */
        .weak           $__internal_1_$__cuda_sm10x_tcgen05_guardrail_trap_phase_invalid_during_alloc
        .type           $__internal_1_$__cuda_sm10x_tcgen05_guardrail_trap_phase_invalid_during_alloc,@function
        .size           $__internal_1_$__cuda_sm10x_tcgen05_guardrail_trap_phase_invalid_during_alloc,($__internal_2_$__cuda_sm10x_tcgen05_guardrail_trap_unallocated_columns_being_dealloced - $__internal_1_$__cuda_sm10x_tcgen05_guardrail_trap_phase_invalid_during_alloc)
$__internal_1_$__cuda_sm10x_tcgen05_guardrail_trap_phase_invalid_during_alloc:
[----:B------:R-:W-:Y:S05]  /*3790*/  BPT.TRAP 0x1 ;  /* 0x000000040000795c */ /* 0x000fea0000300000 */
[----:B------:R-:W-:-:S04]  /*37a0*/  IMAD.MOV.U32 R3, RZ, RZ, 0x0 ;  /* 0x00000000ff037424 */ /* 0x000fc800078e00ff */
[----:B------:R-:W-:Y:S05]  /*37b0*/  RET.REL.NODEC R2 `(matmul_kernel) ;  /* 0xffffffc802107950 */ /* 0x000fea0003c3ffff */
        .weak           $__internal_2_$__cuda_sm10x_tcgen05_guardrail_trap_unallocated_columns_being_dealloced
        .type           $__internal_2_$__cuda_sm10x_tcgen05_guardrail_trap_unallocated_columns_being_dealloced,@function
        .size           $__internal_2_$__cuda_sm10x_tcgen05_guardrail_trap_unallocated_columns_being_dealloced,(.L_x_20 - $__internal_2_$__cuda_sm10x_tcgen05_guardrail_trap_unallocated_columns_being_dealloced)
$__internal_2_$__cuda_sm10x_tcgen05_guardrail_trap_unallocated_columns_being_dealloced:
[----:B------:R-:W-:Y:S05]  /*37c0*/  BPT.TRAP 0x1 ;  /* 0x000000040000795c */ /* 0x000fea0000300000 */
[----:B------:R-:W-:-:S04]  /*37d0*/  IMAD.MOV.U32 R3, RZ, RZ, 0x0 ;  /* 0x00000000ff037424 */ /* 0x000fc800078e00ff */
[----:B------:R-:W-:Y:S05]  /*37e0*/  RET.REL.NODEC R2 `(matmul_kernel) ;  /* 0xffffffc802047950 */ /* 0x000fea0003c3ffff */
.L_x_17:
[----:B------:R-:W-:-:S00]  /*37f0*/  BRA `(.L_x_17) ;  /* 0xfffffffc00fc7947 */ /* 0x000fc0000383ffff */
[----:B------:R-:W-:-:S00]  /*3800*/  NOP ;  /* 0x0000000000007918 */ /* 0x000fc00000000000 */
[----:B------:R-:W-:-:S00]  /*3810*/  NOP ;  /* 0x0000000000007918 */ /* 0x000fc00000000000 */
[----:B------:R-:W-:-:S00]  /*3820*/  NOP ;  /* 0x0000000000007918 */ /* 0x000fc00000000000 */
[----:B------:R-:W-:-:S00]  /*3830*/  NOP ;  /* 0x0000000000007918 */ /* 0x000fc00000000000 */
[----:B------:R-:W-:-:S00]  /*3840*/  NOP ;  /* 0x0000000000007918 */ /* 0x000fc00000000000 */
[----:B------:R-:W-:-:S00]  /*3850*/  NOP ;  /* 0x0000000000007918 */ /* 0x000fc00000000000 */
[----:B------:R-:W-:-:S00]  /*3860*/  NOP ;  /* 0x0000000000007918 */ /* 0x000fc00000000000 */
[----:B------:R-:W-:-:S00]  /*3870*/  NOP ;  /* 0x0000000000007918 */ /* 0x000fc00000000000 */
.L_x_20:


//--------------------- .nv.shared.matmul_kernel  --------------------------
	.section	.nv.shared.matmul_kernel,"aw",@nobits
	.sectionflags	@""
	.align	16
	.zero		1024


//--------------------- .nv.shared.reserved.0     --------------------------
	.section	.nv.shared.reserved.0,"aw",@nobits
	.align	8
	.weak		__nv_reservedSMEM_offset_0_alias
	.size		__nv_reservedSMEM_offset_0_alias, 0, 64
	.other		__nv_reservedSMEM_offset_0_alias,@"STO_CUDA_RESERVED_SHARED STV_DEFAULT"
__nv_reservedSMEM_offset_0_alias:
	.zero		0
.nv.shared.reserved.0:
	.zero		64
	.weak		__nv_reservedSMEM_allocation_phase
	.type		__nv_reservedSMEM_allocation_phase,@object
	.size		__nv_reservedSMEM_allocation_phase,(.L_0 - __nv_reservedSMEM_allocation_phase)
__nv_reservedSMEM_allocation_phase:
	.zero		1
.L_0:
	.zero		7
	.weak		__nv_reservedSMEM_devtool_atexit_pc
	.type		__nv_reservedSMEM_devtool_atexit_pc,@object
	.size		__nv_reservedSMEM_devtool_atexit_pc,(__nv_reservedSMEM_allocation_mask - __nv_reservedSMEM_devtool_atexit_pc)
__nv_reservedSMEM_devtool_atexit_pc:
	.zero		8
	.weak		__nv_reservedSMEM_allocation_mask
	.type		__nv_reservedSMEM_allocation_mask,@object
	.size		__nv_reservedSMEM_allocation_mask,(.L_2 - __nv_reservedSMEM_allocation_mask)
__nv_reservedSMEM_allocation_mask:
	.zero		4
.L_2:


//--------------------- .nv.constant0.matmul_kernel --------------------------
	.section	.nv.constant0.matmul_kernel,"a",@progbits
	.sectionflags	@""
	.align	4
.nv.constant0.matmul_kernel:
	.zero		976


//--------------------- SYMBOLS --------------------------

	.type		.nv.reservedSmem.offset0,@object
	.size		.nv.reservedSmem.offset0,0x4
	.type		.nv.reservedSmem.cap,@object
	.size		.nv.reservedSmem.cap,0x4
